	.target	sm_100a

	.elftype	@"ET_EXEC"


//--------------------- .note.nv.tkinfo           --------------------------
	.section	.note.nv.tkinfo,"",@"SHT_NOTE"
	.sectionflags	@"SHF_NOTE_NV_TKINFO"
	.tkinfo
        /*0018*/ 	.word	0x00000002
        /*0030*/ 	.string	""
        /*0030*/ 	.string	"ptxas"
        /*0030*/ 	.string	"Cuda compilation tools, release 13.0, V13.0.88"
        /*0030*/ 	.string	"Build cuda_13.0.r13.0/compiler.36424714_0"
        /*0030*/ 	.string	"-arch sm_100a -m 64 "



//--------------------- .note.nv.cuinfo           --------------------------
	.section	.note.nv.cuinfo,"",@"SHT_NOTE"
	.sectionflags	@"SHF_NOTE_NV_CUINFO"
        /*0018*/ 	.short	0x0002
        /*001a*/ 	.short	0x0064
        /*001c*/ 	.short	0x0082
	.zero		2


//--------------------- .nv.info                  --------------------------
	.section	.nv.info,"",@"SHT_CUDA_INFO"
	.align	4


	//----- nvinfo : EIATTR_REGCOUNT
	.align		4
        /*0000*/ 	.byte	0x04, 0x2f
        /*0002*/ 	.short	(.L_19 - .L_18)
	.align		4
.L_18:
        /*0004*/ 	.word	index@(_ZN7cutlass13device_kernelINS_4gemm6kernel13GemmUniversalIN4cute5tupleIJiiiiEEENS1_10collective13CollectiveMmaINS1_35MainloopSm100TmaUmmaWarpSpecializedILi32ELi2ELi4ENS5_IJNS4_1CILi4EEENSA_ILi1EEESC_EEEEENS5_IJNSA_ILi256EEENSA_ILi128EEENSA_ILi32EEEEEEaNS5_IJlSC_lEEEaSJ_NS4_8TiledMMAINS4_8MMA_AtomIJNS4_21SM100_MMA_S8_2x1SM_SSIaaiLi256ELi128ELNS4_4UMMA5MajorE0ELSO_0ELNSN_8SaturateE0EEEEEENS4_6LayoutINS5_IJSC_SC_SC_EEENS5_IJNSA_ILi0EEESU_SU_EEEEENS5_IJNS4_10UnderscoreESX_SX_EEEEENS4_18SM100_TMA_2SM_LOADENS4_14ComposedLayoutINS4_7SwizzleILi1ELi4ELi3EEENS4_18smem_ptr_flag_bitsILi8EEENSS_INS5_IJNSA_ILi8EEESH_EEENS5_IJSH_SC_EEEEEEEvNS4_8identityENS4_28SM100_TMA_2SM_LOAD_MULTICASTES1A_vS1B_EENS_8epilogue10collective18CollectiveEpilogueINS1E_23Sm100TmaWarpSpecializedILi2ELi2ELi64ELb0ELb0EEEJNS5_IJSG_SG_SH_EEENS5_IJNSS_ISG_SC_EENSS_INSA_ILi64EEESC_EEEEEaSJ_aSJ_NS1E_6fusion15FusionCallbacksIS1I_NS1O_17LinearCombinationIaiaiLNS_15FloatRoundStyleE2EEES1J_S1N_JEEENS4_5SM1004TMEM4LOAD26SM100_TMEM_LOAD_32dp32b64xENS4_13SM90_TMA_LOADENS11_INS12_ILi2ELi4ELi3EEES15_NSS_INS5_IJS16_S1L_EEENS5_IJS1L_SC_EEEEEEENS4_39AutoVectorizingCopyWithAssumedAlignmentILi128EEENS4_14SM90_TMA_STOREES23_S25_S25_EEEvvEEEEvNT_6ParamsE)
        /*0008*/ 	.word	0x000000a2


	//----- nvinfo : EIATTR_FRAME_SIZE
	.align		4
.L_19:
        /*000c*/ 	.byte	0x04, 0x11
        /*000e*/ 	.short	(.L_21 - .L_20)
	.align		4
.L_20:
        /*0010*/ 	.word	index@($__internal_2_$__cuda_sm10x_tcgen05_guardrail_trap_unallocated_columns_being_dealloced)
        /*0014*/ 	.word	0x00000000


	//----- nvinfo : EIATTR_FRAME_SIZE
	.align		4
.L_21:
        /*0018*/ 	.byte	0x04, 0x11
        /*001a*/ 	.short	(.L_23 - .L_22)
	.align		4
.L_22:
        /*001c*/ 	.word	index@($__internal_1_$__cuda_sm10x_tcgen05_guardrail_trap_phase_invalid_during_alloc)
        /*0020*/ 	.word	0x00000000


	//----- nvinfo : EIATTR_FRAME_SIZE
	.align		4
.L_23:
        /*0024*/ 	.byte	0x04, 0x11
        /*0026*/ 	.short	(.L_25 - .L_24)
	.align		4
.L_24:
        /*0028*/ 	.word	index@($__internal_0_$__cuda_sm10x_tcgen05_guardrail_trap_col_being_dealloced_not_returned_by_alloc)
        /*002c*/ 	.word	0x00000000


	//----- nvinfo : EIATTR_FRAME_SIZE
	.align		4
.L_25:
        /*0030*/ 	.byte	0x04, 0x11
        /*0032*/ 	.short	(.L_27 - .L_26)
	.align		4
.L_26:
        /*0034*/ 	.word	index@(_ZN7cutlass13device_kernelINS_4gemm6kernel13GemmUniversalIN4cute5tupleIJiiiiEEENS1_10collective13CollectiveMmaINS1_35MainloopSm100TmaUmmaWarpSpecializedILi32ELi2ELi4ENS5_IJNS4_1CILi4EEENSA_ILi1EEESC_EEEEENS5_IJNSA_ILi256EEENSA_ILi128EEENSA_ILi32EEEEEEaNS5_IJlSC_lEEEaSJ_NS4_8TiledMMAINS4_8MMA_AtomIJNS4_21SM100_MMA_S8_2x1SM_SSIaaiLi256ELi128ELNS4_4UMMA5MajorE0ELSO_0ELNSN_8SaturateE0EEEEEENS4_6LayoutINS5_IJSC_SC_SC_EEENS5_IJNSA_ILi0EEESU_SU_EEEEENS5_IJNS4_10UnderscoreESX_SX_EEEEENS4_18SM100_TMA_2SM_LOADENS4_14ComposedLayoutINS4_7SwizzleILi1ELi4ELi3EEENS4_18smem_ptr_flag_bitsILi8EEENSS_INS5_IJNSA_ILi8EEESH_EEENS5_IJSH_SC_EEEEEEEvNS4_8identityENS4_28SM100_TMA_2SM_LOAD_MULTICASTES1A_vS1B_EENS_8epilogue10collective18CollectiveEpilogueINS1E_23Sm100TmaWarpSpecializedILi2ELi2ELi64ELb0ELb0EEEJNS5_IJSG_SG_SH_EEENS5_IJNSS_ISG_SC_EENSS_INSA_ILi64EEESC_EEEEEaSJ_aSJ_NS1E_6fusion15FusionCallbacksIS1I_NS1O_17LinearCombinationIaiaiLNS_15FloatRoundStyleE2EEES1J_S1N_JEEENS4_5SM1004TMEM4LOAD26SM100_TMEM_LOAD_32dp32b64xENS4_13SM90_TMA_LOADENS11_INS12_ILi2ELi4ELi3EEES15_NSS_INS5_IJS16_S1L_EEENS5_IJS1L_SC_EEEEEEENS4_39AutoVectorizingCopyWithAssumedAlignmentILi128EEENS4_14SM90_TMA_STOREES23_S25_S25_EEEvvEEEEvNT_6ParamsE)
        /*0038*/ 	.word	0x00000000


	//----- nvinfo : EIATTR_MIN_STACK_SIZE
	.align		4
.L_27:
        /*003c*/ 	.byte	0x04, 0x12
        /*003e*/ 	.short	(.L_29 - .L_28)
	.align		4
.L_28:
        /*0040*/ 	.word	index@(_ZN7cutlass13device_kernelINS_4gemm6kernel13GemmUniversalIN4cute5tupleIJiiiiEEENS1_10collective13CollectiveMmaINS1_35MainloopSm100TmaUmmaWarpSpecializedILi32ELi2ELi4ENS5_IJNS4_1CILi4EEENSA_ILi1EEESC_EEEEENS5_IJNSA_ILi256EEENSA_ILi128EEENSA_ILi32EEEEEEaNS5_IJlSC_lEEEaSJ_NS4_8TiledMMAINS4_8MMA_AtomIJNS4_21SM100_MMA_S8_2x1SM_SSIaaiLi256ELi128ELNS4_4UMMA5MajorE0ELSO_0ELNSN_8SaturateE0EEEEEENS4_6LayoutINS5_IJSC_SC_SC_EEENS5_IJNSA_ILi0EEESU_SU_EEEEENS5_IJNS4_10UnderscoreESX_SX_EEEEENS4_18SM100_TMA_2SM_LOADENS4_14ComposedLayoutINS4_7SwizzleILi1ELi4ELi3EEENS4_18smem_ptr_flag_bitsILi8EEENSS_INS5_IJNSA_ILi8EEESH_EEENS5_IJSH_SC_EEEEEEEvNS4_8identityENS4_28SM100_TMA_2SM_LOAD_MULTICASTES1A_vS1B_EENS_8epilogue10collective18CollectiveEpilogueINS1E_23Sm100TmaWarpSpecializedILi2ELi2ELi64ELb0ELb0EEEJNS5_IJSG_SG_SH_EEENS5_IJNSS_ISG_SC_EENSS_INSA_ILi64EEESC_EEEEEaSJ_aSJ_NS1E_6fusion15FusionCallbacksIS1I_NS1O_17LinearCombinationIaiaiLNS_15FloatRoundStyleE2EEES1J_S1N_JEEENS4_5SM1004TMEM4LOAD26SM100_TMEM_LOAD_32dp32b64xENS4_13SM90_TMA_LOADENS11_INS12_ILi2ELi4ELi3EEES15_NSS_INS5_IJS16_S1L_EEENS5_IJS1L_SC_EEEEEEENS4_39AutoVectorizingCopyWithAssumedAlignmentILi128EEENS4_14SM90_TMA_STOREES23_S25_S25_EEEvvEEEEvNT_6ParamsE)
        /*0044*/ 	.word	0x00000000
.L_29:


//--------------------- .nv.compat                --------------------------
	.section	.nv.compat,"",@"SHT_CUDA_COMPAT_INFO"
	.align	4
        /*0000*/ 	.byte	0x02, 0x09, 0x01, 0x00, 0x02, 0x02, 0x03, 0x00, 0x02, 0x05, 0x06, 0x00, 0x03, 0x07, 0x01, 0x01
        /*0010*/ 	.byte	0x02, 0x03, 0x01, 0x00, 0x02, 0x06, 0x01, 0x00, 0x04, 0x0b, 0x08, 0x00, 0x01, 0x00, 0x00, 0x00
        /*0020*/ 	.byte	0x00, 0x00, 0x00, 0x00


//--------------------- .nv.info._ZN7cutlass13device_kernelINS_4gemm6kernel13GemmUniversalIN4cute5tupleIJiiiiEEENS1_10collective13CollectiveMmaINS1_35MainloopSm100TmaUmmaWarpSpecializedILi32ELi2ELi4ENS5_IJNS4_1CILi4EEENSA_ILi1EEESC_EEEEENS5_IJNSA_ILi256EEENSA_ILi128EEENSA_ILi32EEEEEEaNS5_IJlSC_lEEEaSJ_NS4_8TiledMMAINS4_8MMA_AtomIJNS4_21SM100_MMA_S8_2x1SM_SSIaaiLi256ELi128ELNS4_4UMMA5MajorE0ELSO_0ELNSN_8SaturateE0EEEEEENS4_6LayoutINS5_IJSC_SC_SC_EEENS5_IJNSA_ILi0EEESU_SU_EEEEENS5_IJNS4_10UnderscoreESX_SX_EEEEENS4_18SM100_TMA_2SM_LOADENS4_14ComposedLayoutINS4_7SwizzleILi1ELi4ELi3EEENS4_18smem_ptr_flag_bitsILi8EEENSS_INS5_IJNSA_ILi8EEESH_EEENS5_IJSH_SC_EEEEEEEvNS4_8identityENS4_28SM100_TMA_2SM_LOAD_MULTICASTES1A_vS1B_EENS_8epilogue10collective18CollectiveEpilogueINS1E_23Sm100TmaWarpSpecializedILi2ELi2ELi64ELb0ELb0EEEJNS5_IJSG_SG_SH_EEENS5_IJNSS_ISG_SC_EENSS_INSA_ILi64EEESC_EEEEEaSJ_aSJ_NS1E_6fusion15FusionCallbacksIS1I_NS1O_17LinearCombinationIaiaiLNS_15FloatRoundStyleE2EEES1J_S1N_JEEENS4_5SM1004TMEM4LOAD26SM100_TMEM_LOAD_32dp32b64xENS4_13SM90_TMA_LOADENS11_INS12_ILi2ELi4ELi3EEES15_NSS_INS5_IJS16_S1L_EEENS5_IJS1L_SC_EEEEEEENS4_39AutoVectorizingCopyWithAssumedAlignmentILi128EEENS4_14SM90_TMA_STOREES23_S25_S25_EEEvvEEEEvNT_6ParamsE --------------------------
	.section	.nv.info._ZN7cutlass13device_kernelINS_4gemm6kernel13GemmUniversalIN4cute5tupleIJiiiiEEENS1_10collective13CollectiveMmaINS1_35MainloopSm100TmaUmmaWarpSpecializedILi32ELi2ELi4ENS5_IJNS4_1CILi4EEENSA_ILi1EEESC_EEEEENS5_IJNSA_ILi256EEENSA_ILi128EEENSA_ILi32EEEEEEaNS5_IJlSC_lEEEaSJ_NS4_8TiledMMAINS4_8MMA_AtomIJNS4_21SM100_MMA_S8_2x1SM_SSIaaiLi256ELi128ELNS4_4UMMA5MajorE0ELSO_0ELNSN_8SaturateE0EEEEEENS4_6LayoutINS5_IJSC_SC_SC_EEENS5_IJNSA_ILi0EEESU_SU_EEEEENS5_IJNS4_10UnderscoreESX_SX_EEEEENS4_18SM100_TMA_2SM_LOADENS4_14ComposedLayoutINS4_7SwizzleILi1ELi4ELi3EEENS4_18smem_ptr_flag_bitsILi8EEENSS_INS5_IJNSA_ILi8EEESH_EEENS5_IJSH_SC_EEEEEEEvNS4_8identityENS4_28SM100_TMA_2SM_LOAD_MULTICASTES1A_vS1B_EENS_8epilogue10collective18CollectiveEpilogueINS1E_23Sm100TmaWarpSpecializedILi2ELi2ELi64ELb0ELb0EEEJNS5_IJSG_SG_SH_EEENS5_IJNSS_ISG_SC_EENSS_INSA_ILi64EEESC_EEEEEaSJ_aSJ_NS1E_6fusion15FusionCallbacksIS1I_NS1O_17LinearCombinationIaiaiLNS_15FloatRoundStyleE2EEES1J_S1N_JEEENS4_5SM1004TMEM4LOAD26SM100_TMEM_LOAD_32dp32b64xENS4_13SM90_TMA_LOADENS11_INS12_ILi2ELi4ELi3EEES15_NSS_INS5_IJS16_S1L_EEENS5_IJS1L_SC_EEEEEEENS4_39AutoVectorizingCopyWithAssumedAlignmentILi128EEENS4_14SM90_TMA_STOREES23_S25_S25_EEEvvEEEEvNT_6ParamsE,"",@"SHT_CUDA_INFO"
	.sectionflags	@""
	.align	4


	//----- nvinfo : EIATTR_CUDA_API_VERSION
	.align		4
        /*0000*/ 	.byte	0x04, 0x37
        /*0002*/ 	.short	(.L_31 - .L_30)
.L_30:
        /*0004*/ 	.word	0x00000082


	//----- nvinfo : EIATTR_KPARAM_INFO
	.align		4
.L_31:
        /*0008*/ 	.byte	0x04, 0x17
        /*000a*/ 	.short	(.L_33 - .L_32)
.L_32:
        /*000c*/ 	.word	0x00000000
        /*0010*/ 	.short	0x0000
        /*0012*/ 	.short	0x0000
        /*0014*/ 	.byte	0x00, 0xf0, 0x01, 0x20


	//----- nvinfo : EIATTR_AT_ENTRY_FRAGMENTS
	.align		4
.L_33:
        /*0018*/ 	.byte	0x04, 0x4f
        /*001a*/ 	.short	(.L_35 - .L_34)


	//   ....[0]....
.L_34:
        /*001c*/ 	.word	0x00000007


	//----- nvinfo : EIATTR_RESERVED_SMEM_USED
	.align		4
.L_35:
        /*0020*/ 	.byte	0x01, 0x41
	.zero		2


	//----- nvinfo : EIATTR_SPARSE_MMA_MASK
	.align		4
        /*0024*/ 	.byte	0x03, 0x50
        /*0026*/ 	.short	0x0000


	//----- nvinfo : EIATTR_TCGEN05_2CTA_USED
	.align		4
        /*0028*/ 	.byte	0x01, 0x52
	.zero		2


	//----- nvinfo : EIATTR_MAXREG_COUNT
	.align		4
        /*002c*/ 	.byte	0x03, 0x1b
        /*002e*/ 	.short	0x00ff


	//----- nvinfo : EIATTR_NUM_BARRIERS
	.align		4
        /*0030*/ 	.byte	0x02, 0x4c
        /*0032*/ 	.byte	0x07
	.zero		1


	//----- nvinfo : EIATTR_EXTERNS
	.align		4
        /*0034*/ 	.byte	0x04, 0x0f
        /*0036*/ 	.short	(.L_37 - .L_36)


	//   ....[0]....
	.align		4
.L_36:
        /*0038*/ 	.word	index@(__assertfail)


	//----- nvinfo : EIATTR_MERCURY_ISA_VERSION
	.align		4
.L_37:
        /*003c*/ 	.byte	0x03, 0x5f
        /*003e*/ 	.short	0x0101


	//----- nvinfo : EIATTR_INT_WARP_WIDE_INSTR_OFFSETS
	.align		4
        /*0040*/ 	.byte	0x04, 0x31
        /*0042*/ 	.short	(.L_39 - .L_38)


	//   ....[0]....
.L_38:
        /*0044*/ 	.word	0x000010e0


	//   ....[1]....
        /*0048*/ 	.word	0x00001180


	//   ....[2]....
        /*004c*/ 	.word	0x00005490


	//   ....[3]....
        /*0050*/ 	.word	0x000054b0


	//   ....[4]....
        /*0054*/ 	.word	0x000054e0


	//   ....[5]....
        /*0058*/ 	.word	0x00006080


	//   ....[6]....
        /*005c*/ 	.word	0x000060f0


	//   ....[7]....
        /*0060*/ 	.word	0x000061f0


	//   ....[8]....
        /*0064*/ 	.word	0x000062a0


	//----- nvinfo : EIATTR_COOP_GROUP_MASK_REGIDS
	.align		4
.L_39:
        /*0068*/ 	.byte	0x04, 0x29
        /*006a*/ 	.short	(.L_41 - .L_40)


	//   ....[0]....
.L_40:
        /*006c*/ 	.word	0xffffffff


	//   ....[1]....
        /*0070*/ 	.word	0xffffffff


	//   ....[2]....
        /*0074*/ 	.word	0xffffffff


	//   ....[3]....
        /*0078*/ 	.word	0xffffffff


	//   ....[4]....
        /*007c*/ 	.word	0xffffffff


	//   ....[5]....
        /*0080*/ 	.word	0xffffffff


	//   ....[6]....
        /*0084*/ 	.word	0xffffffff


	//   ....[7]....
        /*0088*/ 	.word	0xffffffff


	//   ....[8]....
        /*008c*/ 	.word	0xffffffff


	//   ....[9]....
        /*0090*/ 	.word	0xffffffff


	//   ....[10]....
        /*0094*/ 	.word	0xffffffff


	//   ....[11]....
        /*0098*/ 	.word	0xffffffff


	//   ....[12]....
        /*009c*/ 	.word	0xffffffff


	//   ....[13]....
        /*00a0*/ 	.word	0xffffffff


	//----- nvinfo : EIATTR_COOP_GROUP_INSTR_OFFSETS
	.align		4
.L_41:
        /*00a4*/ 	.byte	0x04, 0x28
        /*00a6*/ 	.short	(.L_43 - .L_42)


	//   ....[0]....
.L_42:
        /*00a8*/ 	.word	0x000000b0


	//   ....[1]....
        /*00ac*/ 	.word	0x00000520


	//   ....[2]....
        /*00b0*/ 	.word	0x00000a90


	//   ....[3]....
        /*00b4*/ 	.word	0x00000be0


	//   ....[4]....
        /*00b8*/ 	.word	0x00000cd0


	//   ....[5]....
        /*00bc*/ 	.word	0x00000e30


	//   ....[6]....
        /*00c0*/ 	.word	0x00000fc0


	//   ....[7]....
        /*00c4*/ 	.word	0x00001200


	//   ....[8]....
        /*00c8*/ 	.word	0x00002550


	//   ....[9]....
        /*00cc*/ 	.word	0x000043c0


	//   ....[10]....
        /*00d0*/ 	.word	0x00004890


	//   ....[11]....
        /*00d4*/ 	.word	0x000048c0


	//   ....[12]....
        /*00d8*/ 	.word	0x00005390


	//   ....[13]....
        /*00dc*/ 	.word	0x000055a0


	//----- nvinfo : EIATTR_VRC_CTA_INIT_COUNT
	.align		4
.L_43:
        /*00e0*/ 	.byte	0x02, 0x4a
        /*00e2*/ 	.byte	0x80
	.zero		1


	//----- nvinfo : EIATTR_SYSCALL_OFFSETS
	.align		4
        /*00e4*/ 	.byte	0x04, 0x46
        /*00e6*/ 	.short	(.L_45 - .L_44)


	//   ....[0]....
.L_44:
        /*00e8*/ 	.word	0x00006e90


	//   ....[1]....
        /*00ec*/ 	.word	0x00006fd0


	//   ....[2]....
        /*00f0*/ 	.word	0x00007860


	//   ....[3]....
        /*00f4*/ 	.word	0x00008e60


	//----- nvinfo : EIATTR_MBARRIER_INSTR_OFFSETS
	.align		4
.L_45:
        /*00f8*/ 	.byte	0x04, 0x39
        /*00fa*/ 	.short	(.L_47 - .L_46)


	//   ....[0]....
.L_46:
        /*00fc*/ 	.word	0x00000670
        /*0100*/ 	.word	0x000000ff
        /*0104*/ 	.word	0x00000000
        /*0108*/ 	.short	0x0100
        /*010a*/ 	.byte	0x04
	.zero		1


	//   ....[1]....
        /*010c*/ 	.word	0x00000680
        /*0110*/ 	.word	0x000000ff
        /*0114*/ 	.word	0x00000100
        /*0118*/ 	.short	0x0100
        /*011a*/ 	.byte	0x04
	.zero		1


	//   ....[2]....
        /*011c*/ 	.word	0x00000690
        /*0120*/ 	.word	0x000000ff
        /*0124*/ 	.word	0x00000008
        /*0128*/ 	.short	0x0100
        /*012a*/ 	.byte	0x04
	.zero		1


	//   ....[3]....
        /*012c*/ 	.word	0x000006a0
        /*0130*/ 	.word	0x000000ff
        /*0134*/ 	.word	0x00000108
        /*0138*/ 	.short	0x0100
        /*013a*/ 	.byte	0x04
	.zero		1


	//   ....[4]....
        /*013c*/ 	.word	0x000006b0
        /*0140*/ 	.word	0x000000ff
        /*0144*/ 	.word	0x00000010
        /*0148*/ 	.short	0x0100
        /*014a*/ 	.byte	0x04
	.zero		1


	//   ....[5]....
        /*014c*/ 	.word	0x000006c0
        /*0150*/ 	.word	0x000000ff
        /*0154*/ 	.word	0x00000110
        /*0158*/ 	.short	0x0100
        /*015a*/ 	.byte	0x04
	.zero		1


	//   ....[6]....
        /*015c*/ 	.word	0x000006d0
        /*0160*/ 	.word	0x000000ff
        /*0164*/ 	.word	0x00000018
        /*0168*/ 	.short	0x0100
        /*016a*/ 	.byte	0x04
	.zero		1


	//   ....[7]....
        /*016c*/ 	.word	0x000006e0
        /*0170*/ 	.word	0x000000ff
        /*0174*/ 	.word	0x00000118
        /*0178*/ 	.short	0x0100
        /*017a*/ 	.byte	0x04
	.zero		1


	//   ....[8]....
        /*017c*/ 	.word	0x000006f0
        /*0180*/ 	.word	0x000000ff
        /*0184*/ 	.word	0x00000020
        /*0188*/ 	.short	0x0100
        /*018a*/ 	.byte	0x04
	.zero		1


	//   ....[9]....
        /*018c*/ 	.word	0x00000700
        /*0190*/ 	.word	0x000000ff
        /*0194*/ 	.word	0x00000120
        /*0198*/ 	.short	0x0100
        /*019a*/ 	.byte	0x04
	.zero		1


	//   ....[10]....
        /*019c*/ 	.word	0x00000710
        /*01a0*/ 	.word	0x000000ff
        /*01a4*/ 	.word	0x00000028
        /*01a8*/ 	.short	0x0100
        /*01aa*/ 	.byte	0x04
	.zero		1


	//   ....[11]....
        /*01ac*/ 	.word	0x00000720
        /*01b0*/ 	.word	0x000000ff
        /*01b4*/ 	.word	0x00000128
        /*01b8*/ 	.short	0x0100
        /*01ba*/ 	.byte	0x04
	.zero		1


	//   ....[12]....
        /*01bc*/ 	.word	0x00000730
        /*01c0*/ 	.word	0x000000ff
        /*01c4*/ 	.word	0x00000030
        /*01c8*/ 	.short	0x0100
        /*01ca*/ 	.byte	0x04
	.zero		1


	//   ....[13]....
        /*01cc*/ 	.word	0x00000740
        /*01d0*/ 	.word	0x000000ff
        /*01d4*/ 	.word	0x00000130
        /*01d8*/ 	.short	0x0100
        /*01da*/ 	.byte	0x04
	.zero		1


	//   ....[14]....
        /*01dc*/ 	.word	0x00000750
        /*01e0*/ 	.word	0x000000ff
        /*01e4*/ 	.word	0x00000038
        /*01e8*/ 	.short	0x0100
        /*01ea*/ 	.byte	0x04
	.zero		1


	//   ....[15]....
        /*01ec*/ 	.word	0x00000760
        /*01f0*/ 	.word	0x000000ff
        /*01f4*/ 	.word	0x00000138
        /*01f8*/ 	.short	0x0100
        /*01fa*/ 	.byte	0x04
	.zero		1


	//   ....[16]....
        /*01fc*/ 	.word	0x00000770
        /*0200*/ 	.word	0x000000ff
        /*0204*/ 	.word	0x00000040
        /*0208*/ 	.short	0x0100
        /*020a*/ 	.byte	0x04
	.zero		1


	//   ....[17]....
        /*020c*/ 	.word	0x00000780
        /*0210*/ 	.word	0x000000ff
        /*0214*/ 	.word	0x00000140
        /*0218*/ 	.short	0x0100
        /*021a*/ 	.byte	0x04
	.zero		1


	//   ....[18]....
        /*021c*/ 	.word	0x00000790
        /*0220*/ 	.word	0x000000ff
        /*0224*/ 	.word	0x00000048
        /*0228*/ 	.short	0x0100
        /*022a*/ 	.byte	0x04
	.zero		1


	//   ....[19]....
        /*022c*/ 	.word	0x000007a0
        /*0230*/ 	.word	0x000000ff
        /*0234*/ 	.word	0x00000148
        /*0238*/ 	.short	0x0100
        /*023a*/ 	.byte	0x04
	.zero		1


	//   ....[20]....
        /*023c*/ 	.word	0x000007b0
        /*0240*/ 	.word	0x000000ff
        /*0244*/ 	.word	0x00000050
        /*0248*/ 	.short	0x0100
        /*024a*/ 	.byte	0x04
	.zero		1


	//   ....[21]....
        /*024c*/ 	.word	0x000007c0
        /*0250*/ 	.word	0x000000ff
        /*0254*/ 	.word	0x00000150
        /*0258*/ 	.short	0x0100
        /*025a*/ 	.byte	0x04
	.zero		1


	//   ....[22]....
        /*025c*/ 	.word	0x000007d0
        /*0260*/ 	.word	0x000000ff
        /*0264*/ 	.word	0x00000058
        /*0268*/ 	.short	0x0100
        /*026a*/ 	.byte	0x04
	.zero		1


	//   ....[23]....
        /*026c*/ 	.word	0x000007e0
        /*0270*/ 	.word	0x000000ff
        /*0274*/ 	.word	0x00000158
        /*0278*/ 	.short	0x0100
        /*027a*/ 	.byte	0x04
	.zero		1


	//   ....[24]....
        /*027c*/ 	.word	0x000007f0
        /*0280*/ 	.word	0x000000ff
        /*0284*/ 	.word	0x00000060
        /*0288*/ 	.short	0x0100
        /*028a*/ 	.byte	0x04
	.zero		1


	//   ....[25]....
        /*028c*/ 	.word	0x00000800
        /*0290*/ 	.word	0x000000ff
        /*0294*/ 	.word	0x00000160
        /*0298*/ 	.short	0x0100
        /*029a*/ 	.byte	0x04
	.zero		1


	//   ....[26]....
        /*029c*/ 	.word	0x00000810
        /*02a0*/ 	.word	0x000000ff
        /*02a4*/ 	.word	0x00000068
        /*02a8*/ 	.short	0x0100
        /*02aa*/ 	.byte	0x04
	.zero		1


	//   ....[27]....
        /*02ac*/ 	.word	0x00000820
        /*02b0*/ 	.word	0x000000ff
        /*02b4*/ 	.word	0x00000168
        /*02b8*/ 	.short	0x0100
        /*02ba*/ 	.byte	0x04
	.zero		1


	//   ....[28]....
        /*02bc*/ 	.word	0x00000830
        /*02c0*/ 	.word	0x000000ff
        /*02c4*/ 	.word	0x00000070
        /*02c8*/ 	.short	0x0100
        /*02ca*/ 	.byte	0x04
	.zero		1


	//   ....[29]....
        /*02cc*/ 	.word	0x00000840
        /*02d0*/ 	.word	0x000000ff
        /*02d4*/ 	.word	0x00000170
        /*02d8*/ 	.short	0x0100
        /*02da*/ 	.byte	0x04
	.zero		1


	//   ....[30]....
        /*02dc*/ 	.word	0x00000850
        /*02e0*/ 	.word	0x000000ff
        /*02e4*/ 	.word	0x00000078
        /*02e8*/ 	.short	0x0100
        /*02ea*/ 	.byte	0x04
	.zero		1


	//   ....[31]....
        /*02ec*/ 	.word	0x00000860
        /*02f0*/ 	.word	0x000000ff
        /*02f4*/ 	.word	0x00000178
        /*02f8*/ 	.short	0x0100
        /*02fa*/ 	.byte	0x04
	.zero		1


	//   ....[32]....
        /*02fc*/ 	.word	0x00000870
        /*0300*/ 	.word	0x000000ff
        /*0304*/ 	.word	0x00000080
        /*0308*/ 	.short	0x0100
        /*030a*/ 	.byte	0x04
	.zero		1


	//   ....[33]....
        /*030c*/ 	.word	0x00000880
        /*0310*/ 	.word	0x000000ff
        /*0314*/ 	.word	0x00000180
        /*0318*/ 	.short	0x0100
        /*031a*/ 	.byte	0x04
	.zero		1


	//   ....[34]....
        /*031c*/ 	.word	0x00000890
        /*0320*/ 	.word	0x000000ff
        /*0324*/ 	.word	0x00000088
        /*0328*/ 	.short	0x0100
        /*032a*/ 	.byte	0x04
	.zero		1


	//   ....[35]....
        /*032c*/ 	.word	0x000008a0
        /*0330*/ 	.word	0x000000ff
        /*0334*/ 	.word	0x00000188
        /*0338*/ 	.short	0x0100
        /*033a*/ 	.byte	0x04
	.zero		1


	//   ....[36]....
        /*033c*/ 	.word	0x000008b0
        /*0340*/ 	.word	0x000000ff
        /*0344*/ 	.word	0x00000090
        /*0348*/ 	.short	0x0100
        /*034a*/ 	.byte	0x04
	.zero		1


	//   ....[37]....
        /*034c*/ 	.word	0x000008c0
        /*0350*/ 	.word	0x000000ff
        /*0354*/ 	.word	0x00000190
        /*0358*/ 	.short	0x0100
        /*035a*/ 	.byte	0x04
	.zero		1


	//   ....[38]....
        /*035c*/ 	.word	0x000008d0
        /*0360*/ 	.word	0x000000ff
        /*0364*/ 	.word	0x00000098
        /*0368*/ 	.short	0x0100
        /*036a*/ 	.byte	0x04
	.zero		1


	//   ....[39]....
        /*036c*/ 	.word	0x000008e0
        /*0370*/ 	.word	0x000000ff
        /*0374*/ 	.word	0x00000198
        /*0378*/ 	.short	0x0100
        /*037a*/ 	.byte	0x04
	.zero		1


	//   ....[40]....
        /*037c*/ 	.word	0x000008f0
        /*0380*/ 	.word	0x000000ff
        /*0384*/ 	.word	0x000000a0
        /*0388*/ 	.short	0x0100
        /*038a*/ 	.byte	0x04
	.zero		1


	//   ....[41]....
        /*038c*/ 	.word	0x00000900
        /*0390*/ 	.word	0x000000ff
        /*0394*/ 	.word	0x000001a0
        /*0398*/ 	.short	0x0100
        /*039a*/ 	.byte	0x04
	.zero		1


	//   ....[42]....
        /*039c*/ 	.word	0x00000910
        /*03a0*/ 	.word	0x000000ff
        /*03a4*/ 	.word	0x000000a8
        /*03a8*/ 	.short	0x0100
        /*03aa*/ 	.byte	0x04
	.zero		1


	//   ....[43]....
        /*03ac*/ 	.word	0x00000920
        /*03b0*/ 	.word	0x000000ff
        /*03b4*/ 	.word	0x000001a8
        /*03b8*/ 	.short	0x0100
        /*03ba*/ 	.byte	0x04
	.zero		1


	//   ....[44]....
        /*03bc*/ 	.word	0x00000930
        /*03c0*/ 	.word	0x000000ff
        /*03c4*/ 	.word	0x000000b0
        /*03c8*/ 	.short	0x0100
        /*03ca*/ 	.byte	0x04
	.zero		1


	//   ....[45]....
        /*03cc*/ 	.word	0x00000940
        /*03d0*/ 	.word	0x000000ff
        /*03d4*/ 	.word	0x000001b0
        /*03d8*/ 	.short	0x0100
        /*03da*/ 	.byte	0x04
	.zero		1


	//   ....[46]....
        /*03dc*/ 	.word	0x00000950
        /*03e0*/ 	.word	0x000000ff
        /*03e4*/ 	.word	0x000000b8
        /*03e8*/ 	.short	0x0100
        /*03ea*/ 	.byte	0x04
	.zero		1


	//   ....[47]....
        /*03ec*/ 	.word	0x00000960
        /*03f0*/ 	.word	0x000000ff
        /*03f4*/ 	.word	0x000001b8
        /*03f8*/ 	.short	0x0100
        /*03fa*/ 	.byte	0x04
	.zero		1


	//   ....[48]....
        /*03fc*/ 	.word	0x00000970
        /*0400*/ 	.word	0x000000ff
        /*0404*/ 	.word	0x000000c0
        /*0408*/ 	.short	0x0100
        /*040a*/ 	.byte	0x04
	.zero		1


	//   ....[49]....
        /*040c*/ 	.word	0x00000980
        /*0410*/ 	.word	0x000000ff
        /*0414*/ 	.word	0x000001c0
        /*0418*/ 	.short	0x0100
        /*041a*/ 	.byte	0x04
	.zero		1


	//   ....[50]....
        /*041c*/ 	.word	0x00000990
        /*0420*/ 	.word	0x000000ff
        /*0424*/ 	.word	0x000000c8
        /*0428*/ 	.short	0x0100
        /*042a*/ 	.byte	0x04
	.zero		1


	//   ....[51]....
        /*042c*/ 	.word	0x000009a0
        /*0430*/ 	.word	0x000000ff
        /*0434*/ 	.word	0x000001c8
        /*0438*/ 	.short	0x0100
        /*043a*/ 	.byte	0x04
	.zero		1


	//   ....[52]....
        /*043c*/ 	.word	0x000009b0
        /*0440*/ 	.word	0x000000ff
        /*0444*/ 	.word	0x000000d0
        /*0448*/ 	.short	0x0100
        /*044a*/ 	.byte	0x04
	.zero		1


	//   ....[53]....
        /*044c*/ 	.word	0x000009c0
        /*0450*/ 	.word	0x000000ff
        /*0454*/ 	.word	0x000001d0
        /*0458*/ 	.short	0x0100
        /*045a*/ 	.byte	0x04
	.zero		1


	//   ....[54]....
        /*045c*/ 	.word	0x000009d0
        /*0460*/ 	.word	0x000000ff
        /*0464*/ 	.word	0x000000d8
        /*0468*/ 	.short	0x0100
        /*046a*/ 	.byte	0x04
	.zero		1


	//   ....[55]....
        /*046c*/ 	.word	0x000009e0
        /*0470*/ 	.word	0x000000ff
        /*0474*/ 	.word	0x000001d8
        /*0478*/ 	.short	0x0100
        /*047a*/ 	.byte	0x04
	.zero		1


	//   ....[56]....
        /*047c*/ 	.word	0x000009f0
        /*0480*/ 	.word	0x000000ff
        /*0484*/ 	.word	0x000000e0
        /*0488*/ 	.short	0x0100
        /*048a*/ 	.byte	0x04
	.zero		1


	//   ....[57]....
        /*048c*/ 	.word	0x00000a00
        /*0490*/ 	.word	0x000000ff
        /*0494*/ 	.word	0x000001e0
        /*0498*/ 	.short	0x0100
        /*049a*/ 	.byte	0x04
	.zero		1


	//   ....[58]....
        /*049c*/ 	.word	0x00000a10
        /*04a0*/ 	.word	0x000000ff
        /*04a4*/ 	.word	0x000000e8
        /*04a8*/ 	.short	0x0100
        /*04aa*/ 	.byte	0x04
	.zero		1


	//   ....[59]....
        /*04ac*/ 	.word	0x00000a20
        /*04b0*/ 	.word	0x000000ff
        /*04b4*/ 	.word	0x000001e8
        /*04b8*/ 	.short	0x0100
        /*04ba*/ 	.byte	0x04
	.zero		1


	//   ....[60]....
        /*04bc*/ 	.word	0x00000a30
        /*04c0*/ 	.word	0x000000ff
        /*04c4*/ 	.word	0x000000f0
        /*04c8*/ 	.short	0x0100
        /*04ca*/ 	.byte	0x04
	.zero		1


	//   ....[61]....
        /*04cc*/ 	.word	0x00000a40
        /*04d0*/ 	.word	0x000000ff
        /*04d4*/ 	.word	0x000001f0
        /*04d8*/ 	.short	0x0100
        /*04da*/ 	.byte	0x04
	.zero		1


	//   ....[62]....
        /*04dc*/ 	.word	0x00000a50
        /*04e0*/ 	.word	0x000000ff
        /*04e4*/ 	.word	0x000000f8
        /*04e8*/ 	.short	0x0100
        /*04ea*/ 	.byte	0x04
	.zero		1


	//   ....[63]....
        /*04ec*/ 	.word	0x00000a60
        /*04f0*/ 	.word	0x000000ff
        /*04f4*/ 	.word	0x000001f8
        /*04f8*/ 	.short	0x0100
        /*04fa*/ 	.byte	0x04
	.zero		1


	//   ....[64]....
        /*04fc*/ 	.word	0x00000b90
        /*0500*/ 	.word	0x000000ff
        /*0504*/ 	.word	0x00000200
        /*0508*/ 	.short	0x0100
        /*050a*/ 	.byte	0x04
	.zero		1


	//   ....[65]....
        /*050c*/ 	.word	0x00000ba0
        /*0510*/ 	.word	0x000000ff
        /*0514*/ 	.word	0x00000210
        /*0518*/ 	.short	0x0100
        /*051a*/ 	.byte	0x04
	.zero		1


	//   ....[66]....
        /*051c*/ 	.word	0x00000bb0
        /*0520*/ 	.word	0x000000ff
        /*0524*/ 	.word	0x00000208
        /*0528*/ 	.short	0x0100
        /*052a*/ 	.byte	0x04
	.zero		1


	//   ....[67]....
        /*052c*/ 	.word	0x00000bc0
        /*0530*/ 	.word	0x000000ff
        /*0534*/ 	.word	0x00000218
        /*0538*/ 	.short	0x0100
        /*053a*/ 	.byte	0x04
	.zero		1


	//   ....[68]....
        /*053c*/ 	.word	0x00000ca0
        /*0540*/ 	.word	0x000000ff
        /*0544*/ 	.word	0x00000220
        /*0548*/ 	.short	0x0100
        /*054a*/ 	.byte	0x06
	.zero		1


	//   ....[69]....
        /*054c*/ 	.word	0x00000cb0
        /*0550*/ 	.word	0x000000ff
        /*0554*/ 	.word	0x00000228
        /*0558*/ 	.short	0x0100
        /*055a*/ 	.byte	0x06
	.zero		1


	//   ....[70]....
        /*055c*/ 	.word	0x00000de0
        /*0560*/ 	.word	0x000000ff
        /*0564*/ 	.word	0x00000230
        /*0568*/ 	.short	0x0100
        /*056a*/ 	.byte	0x06
	.zero		1


	//   ....[71]....
        /*056c*/ 	.word	0x00000df0
        /*0570*/ 	.word	0x000000ff
        /*0574*/ 	.word	0x00000240
        /*0578*/ 	.short	0x0100
        /*057a*/ 	.byte	0x06
	.zero		1


	//   ....[72]....
        /*057c*/ 	.word	0x00000e00
        /*0580*/ 	.word	0x000000ff
        /*0584*/ 	.word	0x00000238
        /*0588*/ 	.short	0x0100
        /*058a*/ 	.byte	0x06
	.zero		1


	//   ....[73]....
        /*058c*/ 	.word	0x00000e10
        /*0590*/ 	.word	0x000000ff
        /*0594*/ 	.word	0x00000248
        /*0598*/ 	.short	0x0100
        /*059a*/ 	.byte	0x06
	.zero		1


	//   ....[74]....
        /*059c*/ 	.word	0x00000f30
        /*05a0*/ 	.word	0x000000ff
        /*05a4*/ 	.word	0x00000250
        /*05a8*/ 	.short	0x0100
        /*05aa*/ 	.byte	0x04
	.zero		1


	//   ....[75]....
        /*05ac*/ 	.word	0x00000f40
        /*05b0*/ 	.word	0x000000ff
        /*05b4*/ 	.word	0x00000270
        /*05b8*/ 	.short	0x0100
        /*05ba*/ 	.byte	0x04
	.zero		1


	//   ....[76]....
        /*05bc*/ 	.word	0x00000f50
        /*05c0*/ 	.word	0x000000ff
        /*05c4*/ 	.word	0x00000258
        /*05c8*/ 	.short	0x0100
        /*05ca*/ 	.byte	0x04
	.zero		1


	//   ....[77]....
        /*05cc*/ 	.word	0x00000f60
        /*05d0*/ 	.word	0x000000ff
        /*05d4*/ 	.word	0x00000278
        /*05d8*/ 	.short	0x0100
        /*05da*/ 	.byte	0x04
	.zero		1


	//   ....[78]....
        /*05dc*/ 	.word	0x00000f70
        /*05e0*/ 	.word	0x000000ff
        /*05e4*/ 	.word	0x00000260
        /*05e8*/ 	.short	0x0100
        /*05ea*/ 	.byte	0x04
	.zero		1


	//   ....[79]....
        /*05ec*/ 	.word	0x00000f80
        /*05f0*/ 	.word	0x000000ff
        /*05f4*/ 	.word	0x00000280
        /*05f8*/ 	.short	0x0100
        /*05fa*/ 	.byte	0x04
	.zero		1


	//   ....[80]....
        /*05fc*/ 	.word	0x00000f90
        /*0600*/ 	.word	0x000000ff
        /*0604*/ 	.word	0x00000268
        /*0608*/ 	.short	0x0100
        /*060a*/ 	.byte	0x04
	.zero		1


	//   ....[81]....
        /*060c*/ 	.word	0x00000fa0
        /*0610*/ 	.word	0x000000ff
        /*0614*/ 	.word	0x00000288
        /*0618*/ 	.short	0x0100
        /*061a*/ 	.byte	0x04
	.zero		1


	//   ....[82]....
        /*061c*/ 	.word	0x00001090
        /*0620*/ 	.word	0x000000ff
        /*0624*/ 	.word	0x00000290
        /*0628*/ 	.short	0x0100
        /*062a*/ 	.byte	0x04
	.zero		1


	//   ....[83]....
        /*062c*/ 	.word	0x000010a0
        /*0630*/ 	.word	0x000000ff
        /*0634*/ 	.word	0x000002a0
        /*0638*/ 	.short	0x0100
        /*063a*/ 	.byte	0x04
	.zero		1


	//   ....[84]....
        /*063c*/ 	.word	0x000010b0
        /*0640*/ 	.word	0x000000ff
        /*0644*/ 	.word	0x00000298
        /*0648*/ 	.short	0x0100
        /*064a*/ 	.byte	0x04
	.zero		1


	//   ....[85]....
        /*064c*/ 	.word	0x000010c0
        /*0650*/ 	.word	0x000000ff
        /*0654*/ 	.word	0x000002a8
        /*0658*/ 	.short	0x0100
        /*065a*/ 	.byte	0x04
	.zero		1


	//   ....[86]....
        /*065c*/ 	.word	0x000011c0
        /*0660*/ 	.word	0x000000ff
        /*0664*/ 	.word	0x000002b0
        /*0668*/ 	.short	0x0100
        /*066a*/ 	.byte	0x06
	.zero		1


	//   ....[87]....
        /*066c*/ 	.word	0x00001d70
        /*0670*/ 	.word	0x00000003
        /*0674*/ 	.word	0x000002a0
        /*0678*/ 	.short	0x010a
        /*067a*/ 	.byte	0xff
	.zero		1


	//   ....[88]....
        /*067c*/ 	.word	0x00001da0
        /*0680*/ 	.word	0x00000003
        /*0684*/ 	.word	0x00000290
        /*0688*/ 	.short	0x0101
        /*068a*/ 	.byte	0xff
	.zero		1


	//   ....[89]....
        /*068c*/ 	.word	0x00001e60
        /*0690*/ 	.word	0x000000ff
        /*0694*/ 	.word	0x00000100
        /*0698*/ 	.short	0x010a
        /*069a*/ 	.byte	0x04
	.zero		1


	//   ....[90]....
        /*069c*/ 	.word	0x00001f30
        /*06a0*/ 	.word	0x000000ff
        /*06a4*/ 	.word	0x00000100
        /*06a8*/ 	.short	0x010a
        /*06aa*/ 	.byte	0x21
	.zero		1


	//   ....[91]....
        /*06ac*/ 	.word	0x000020f0
        /*06b0*/ 	.word	0x000000ff
        /*06b4*/ 	.word	0x00000100
        /*06b8*/ 	.short	0x010a
        /*06ba*/ 	.byte	0x07
	.zero		1


	//   ....[92]....
        /*06bc*/ 	.word	0x000021f0
        /*06c0*/ 	.word	0x000000ff
        /*06c4*/ 	.word	0x00000228
        /*06c8*/ 	.short	0x0101
        /*06ca*/ 	.byte	0x06
	.zero		1


	//   ....[93]....
        /*06cc*/ 	.word	0x00002210
        /*06d0*/ 	.word	0x000000ff
        /*06d4*/ 	.word	0x00000100
        /*06d8*/ 	.short	0x010a
        /*06da*/ 	.byte	0x04
	.zero		1


	//   ....[94]....
        /*06dc*/ 	.word	0x00002290
        /*06e0*/ 	.word	0x000000ff
        /*06e4*/ 	.word	0x00000100
        /*06e8*/ 	.short	0x010a
        /*06ea*/ 	.byte	0x11
	.zero		1


	//   ....[95]....
        /*06ec*/ 	.word	0x00002420
        /*06f0*/ 	.word	0x000000ff
        /*06f4*/ 	.word	0x00000100
        /*06f8*/ 	.short	0x010a
        /*06fa*/ 	.byte	0x08
	.zero		1


	//   ....[96]....
        /*06fc*/ 	.word	0x00002580
        /*0700*/ 	.word	0x00000003
        /*0704*/ 	.word	0x00000230
        /*0708*/ 	.short	0x010a
        /*070a*/ 	.byte	0xff
	.zero		1


	//   ....[97]....
        /*070c*/ 	.word	0x000026d0
        /*0710*/ 	.word	0x00000000
        /*0714*/ 	.word	0x00000000
        /*0718*/ 	.short	0x0101
        /*071a*/ 	.byte	0xff
	.zero		1


	//   ....[98]....
        /*071c*/ 	.word	0x00002c80
        /*0720*/ 	.word	0x000000ff
        /*0724*/ 	.word	0x00000000
        /*0728*/ 	.short	0x010a
        /*072a*/ 	.byte	0x04
	.zero		1


	//   ....[99]....
        /*072c*/ 	.word	0x00002d10
        /*0730*/ 	.word	0x000000ff
        /*0734*/ 	.word	0x00000000
        /*0738*/ 	.short	0x010a
        /*073a*/ 	.byte	0x05
	.zero		1


	//   ....[100]....
        /*073c*/ 	.word	0x00002da0
        /*0740*/ 	.word	0x000000ff
        /*0744*/ 	.word	0x00000000
        /*0748*/ 	.short	0x010a
        /*074a*/ 	.byte	0x05
	.zero		1


	//   ....[101]....
        /*074c*/ 	.word	0x00002e30
        /*0750*/ 	.word	0x000000ff
        /*0754*/ 	.word	0x00000000
        /*0758*/ 	.short	0x010a
        /*075a*/ 	.byte	0x05
	.zero		1


	//   ....[102]....
        /*075c*/ 	.word	0x00002ec0
        /*0760*/ 	.word	0x000000ff
        /*0764*/ 	.word	0x00000000
        /*0768*/ 	.short	0x010a
        /*076a*/ 	.byte	0x05
	.zero		1


	//   ....[103]....
        /*076c*/ 	.word	0x00002f50
        /*0770*/ 	.word	0x000000ff
        /*0774*/ 	.word	0x00000000
        /*0778*/ 	.short	0x010a
        /*077a*/ 	.byte	0x05
	.zero		1


	//   ....[104]....
        /*077c*/ 	.word	0x00002fe0
        /*0780*/ 	.word	0x000000ff
        /*0784*/ 	.word	0x00000000
        /*0788*/ 	.short	0x010a
        /*078a*/ 	.byte	0x05
	.zero		1


	//   ....[105]....
        /*078c*/ 	.word	0x00003070
        /*0790*/ 	.word	0x000000ff
        /*0794*/ 	.word	0x00000000
        /*0798*/ 	.short	0x010a
        /*079a*/ 	.byte	0x05
	.zero		1


	//   ....[106]....
        /*079c*/ 	.word	0x00003100
        /*07a0*/ 	.word	0x000000ff
        /*07a4*/ 	.word	0x00000000
        /*07a8*/ 	.short	0x010a
        /*07aa*/ 	.byte	0x05
	.zero		1


	//   ....[107]....
        /*07ac*/ 	.word	0x00003190
        /*07b0*/ 	.word	0x000000ff
        /*07b4*/ 	.word	0x00000000
        /*07b8*/ 	.short	0x010a
        /*07ba*/ 	.byte	0x05
	.zero		1


	//   ....[108]....
        /*07bc*/ 	.word	0x00003220
        /*07c0*/ 	.word	0x000000ff
        /*07c4*/ 	.word	0x00000000
        /*07c8*/ 	.short	0x010a
        /*07ca*/ 	.byte	0x05
	.zero		1


	//   ....[109]....
        /*07cc*/ 	.word	0x000032b0
        /*07d0*/ 	.word	0x000000ff
        /*07d4*/ 	.word	0x00000000
        /*07d8*/ 	.short	0x010a
        /*07da*/ 	.byte	0x05
	.zero		1


	//   ....[110]....
        /*07dc*/ 	.word	0x00003340
        /*07e0*/ 	.word	0x000000ff
        /*07e4*/ 	.word	0x00000000
        /*07e8*/ 	.short	0x010a
        /*07ea*/ 	.byte	0x05
	.zero		1


	//   ....[111]....
        /*07ec*/ 	.word	0x000033d0
        /*07f0*/ 	.word	0x000000ff
        /*07f4*/ 	.word	0x00000000
        /*07f8*/ 	.short	0x010a
        /*07fa*/ 	.byte	0x05
	.zero		1


	//   ....[112]....
        /*07fc*/ 	.word	0x00003460
        /*0800*/ 	.word	0x000000ff
        /*0804*/ 	.word	0x00000000
        /*0808*/ 	.short	0x010a
        /*080a*/ 	.byte	0x05
	.zero		1


	//   ....[113]....
        /*080c*/ 	.word	0x000034f0
        /*0810*/ 	.word	0x000000ff
        /*0814*/ 	.word	0x00000000
        /*0818*/ 	.short	0x010a
        /*081a*/ 	.byte	0x05
	.zero		1


	//   ....[114]....
        /*081c*/ 	.word	0x00003580
        /*0820*/ 	.word	0x000000ff
        /*0824*/ 	.word	0x00000000
        /*0828*/ 	.short	0x010a
        /*082a*/ 	.byte	0x05
	.zero		1


	//   ....[115]....
        /*082c*/ 	.word	0x00003610
        /*0830*/ 	.word	0x000000ff
        /*0834*/ 	.word	0x00000000
        /*0838*/ 	.short	0x010a
        /*083a*/ 	.byte	0x05
	.zero		1


	//   ....[116]....
        /*083c*/ 	.word	0x000036a0
        /*0840*/ 	.word	0x000000ff
        /*0844*/ 	.word	0x00000000
        /*0848*/ 	.short	0x010a
        /*084a*/ 	.byte	0x05
	.zero		1


	//   ....[117]....
        /*084c*/ 	.word	0x00003730
        /*0850*/ 	.word	0x000000ff
        /*0854*/ 	.word	0x00000000
        /*0858*/ 	.short	0x010a
        /*085a*/ 	.byte	0x05
	.zero		1


	//   ....[118]....
        /*085c*/ 	.word	0x000037c0
        /*0860*/ 	.word	0x000000ff
        /*0864*/ 	.word	0x00000000
        /*0868*/ 	.short	0x010a
        /*086a*/ 	.byte	0x05
	.zero		1


	//   ....[119]....
        /*086c*/ 	.word	0x00003850
        /*0870*/ 	.word	0x000000ff
        /*0874*/ 	.word	0x00000000
        /*0878*/ 	.short	0x010a
        /*087a*/ 	.byte	0x05
	.zero		1


	//   ....[120]....
        /*087c*/ 	.word	0x000038e0
        /*0880*/ 	.word	0x000000ff
        /*0884*/ 	.word	0x00000000
        /*0888*/ 	.short	0x010a
        /*088a*/ 	.byte	0x05
	.zero		1


	//   ....[121]....
        /*088c*/ 	.word	0x00003970
        /*0890*/ 	.word	0x000000ff
        /*0894*/ 	.word	0x00000000
        /*0898*/ 	.short	0x010a
        /*089a*/ 	.byte	0x05
	.zero		1


	//   ....[122]....
        /*089c*/ 	.word	0x00003a00
        /*08a0*/ 	.word	0x000000ff
        /*08a4*/ 	.word	0x00000000
        /*08a8*/ 	.short	0x010a
        /*08aa*/ 	.byte	0x05
	.zero		1


	//   ....[123]....
        /*08ac*/ 	.word	0x00003a90
        /*08b0*/ 	.word	0x000000ff
        /*08b4*/ 	.word	0x00000000
        /*08b8*/ 	.short	0x010a
        /*08ba*/ 	.byte	0x05
	.zero		1


	//   ....[124]....
        /*08bc*/ 	.word	0x00003b20
        /*08c0*/ 	.word	0x000000ff
        /*08c4*/ 	.word	0x00000000
        /*08c8*/ 	.short	0x010a
        /*08ca*/ 	.byte	0x05
	.zero		1


	//   ....[125]....
        /*08cc*/ 	.word	0x00003bb0
        /*08d0*/ 	.word	0x000000ff
        /*08d4*/ 	.word	0x00000000
        /*08d8*/ 	.short	0x010a
        /*08da*/ 	.byte	0x05
	.zero		1


	//   ....[126]....
        /*08dc*/ 	.word	0x00003c40
        /*08e0*/ 	.word	0x000000ff
        /*08e4*/ 	.word	0x00000000
        /*08e8*/ 	.short	0x010a
        /*08ea*/ 	.byte	0x05
	.zero		1


	//   ....[127]....
        /*08ec*/ 	.word	0x00003cd0
        /*08f0*/ 	.word	0x000000ff
        /*08f4*/ 	.word	0x00000000
        /*08f8*/ 	.short	0x010a
        /*08fa*/ 	.byte	0x05
	.zero		1


	//   ....[128]....
        /*08fc*/ 	.word	0x00003d60
        /*0900*/ 	.word	0x000000ff
        /*0904*/ 	.word	0x00000000
        /*0908*/ 	.short	0x010a
        /*090a*/ 	.byte	0x05
	.zero		1


	//   ....[129]....
        /*090c*/ 	.word	0x00003e00
        /*0910*/ 	.word	0x00000000
        /*0914*/ 	.word	0x00000000
        /*0918*/ 	.short	0x010a
        /*091a*/ 	.byte	0xff
	.zero		1


	//   ....[130]....
        /*091c*/ 	.word	0x00003f20
        /*0920*/ 	.word	0x00000002
        /*0924*/ 	.word	0x00000290
        /*0928*/ 	.short	0x010a
        /*092a*/ 	.byte	0xff
	.zero		1


	//   ....[131]....
        /*092c*/ 	.word	0x00003f80
        /*0930*/ 	.word	0x00000004
        /*0934*/ 	.word	0x00000000
        /*0938*/ 	.short	0x0101
        /*093a*/ 	.byte	0xff
	.zero		1


	//   ....[132]....
        /*093c*/ 	.word	0x00003fa0
        /*0940*/ 	.word	0x000000ff
        /*0944*/ 	.word	0x00000240
        /*0948*/ 	.short	0x010a
        /*094a*/ 	.byte	0x04
	.zero		1


	//   ....[133]....
        /*094c*/ 	.word	0x000040c0
        /*0950*/ 	.word	0x00000002
        /*0954*/ 	.word	0x00000230
        /*0958*/ 	.short	0x010a
        /*095a*/ 	.byte	0xff
	.zero		1


	//   ....[134]....
        /*095c*/ 	.word	0x000041d0
        /*0960*/ 	.word	0x00000002
        /*0964*/ 	.word	0x00000000
        /*0968*/ 	.short	0x0101
        /*096a*/ 	.byte	0xff
	.zero		1


	//   ....[135]....
        /*096c*/ 	.word	0x00004260
        /*0970*/ 	.word	0x000000ff
        /*0974*/ 	.word	0x00000240
        /*0978*/ 	.short	0x0106
        /*097a*/ 	.byte	0x04
	.zero		1


	//   ....[136]....
        /*097c*/ 	.word	0x00004280
        /*0980*/ 	.word	0x000000ff
        /*0984*/ 	.word	0x00000240
        /*0988*/ 	.short	0x010a
        /*098a*/ 	.byte	0x04
	.zero		1


	//   ....[137]....
        /*098c*/ 	.word	0x00004310
        /*0990*/ 	.word	0x000000ff
        /*0994*/ 	.word	0x00000240
        /*0998*/ 	.short	0x0106
        /*099a*/ 	.byte	0x07
	.zero		1


	//   ....[138]....
        /*099c*/ 	.word	0x00004350
        /*09a0*/ 	.word	0x00000000
        /*09a4*/ 	.word	0x00000240
        /*09a8*/ 	.short	0x010a
        /*09aa*/ 	.byte	0xff
	.zero		1


	//   ....[139]....
        /*09ac*/ 	.word	0x00004590
        /*09b0*/ 	.word	0x000000ff
        /*09b4*/ 	.word	0x00000008
        /*09b8*/ 	.short	0x010a
        /*09ba*/ 	.byte	0x05
	.zero		1


	//   ....[140]....
        /*09bc*/ 	.word	0x000045b0
        /*09c0*/ 	.word	0x000000ff
        /*09c4*/ 	.word	0x00000008
        /*09c8*/ 	.short	0x010a
        /*09ca*/ 	.byte	0x05
	.zero		1


	//   ....[141]....
        /*09cc*/ 	.word	0x00004740
        /*09d0*/ 	.word	0x000000ff
        /*09d4*/ 	.word	0x00000008
        /*09d8*/ 	.short	0x010a
        /*09da*/ 	.byte	0x05
	.zero		1


	//   ....[142]....
        /*09dc*/ 	.word	0x00004760
        /*09e0*/ 	.word	0x000000ff
        /*09e4*/ 	.word	0x00000008
        /*09e8*/ 	.short	0x010a
        /*09ea*/ 	.byte	0x05
	.zero		1


	//   ....[143]....
        /*09ec*/ 	.word	0x00004820
        /*09f0*/ 	.word	0x000000ff
        /*09f4*/ 	.word	0x00000000
        /*09f8*/ 	.short	0x0101
        /*09fa*/ 	.byte	0x04
	.zero		1


	//   ....[144]....
        /*09fc*/ 	.word	0x00004b00
        /*0a00*/ 	.word	0x00000000
        /*0a04*/ 	.word	0x00000230
        /*0a08*/ 	.short	0x010a
        /*0a0a*/ 	.byte	0xff
	.zero		1


	//   ....[145]....
        /*0a0c*/ 	.word	0x00004bc0
        /*0a10*/ 	.word	0x00000000
        /*0a14*/ 	.word	0x00000000
        /*0a18*/ 	.short	0x0101
        /*0a1a*/ 	.byte	0xff
	.zero		1


	//   ....[146]....
        /*0a1c*/ 	.word	0x00004c70
        /*0a20*/ 	.word	0x000000ff
        /*0a24*/ 	.word	0x00000000
        /*0a28*/ 	.short	0x010a
        /*0a2a*/ 	.byte	0x04
	.zero		1


	//   ....[147]....
        /*0a2c*/ 	.word	0x00004c80
        /*0a30*/ 	.word	0x000000ff
        /*0a34*/ 	.word	0x00000270
        /*0a38*/ 	.short	0x010a
        /*0a3a*/ 	.byte	0x13
	.zero		1


	//   ....[148]....
        /*0a3c*/ 	.word	0x00004d40
        /*0a40*/ 	.word	0x000000ff
        /*0a44*/ 	.word	0x00000000
        /*0a48*/ 	.short	0x010a
        /*0a4a*/ 	.byte	0x06
	.zero		1


	//   ....[149]....
        /*0a4c*/ 	.word	0x00004e60
        /*0a50*/ 	.word	0x000000ff
        /*0a54*/ 	.word	0x00000000
        /*0a58*/ 	.short	0x010a
        /*0a5a*/ 	.byte	0x04
	.zero		1


	//   ....[150]....
        /*0a5c*/ 	.word	0x00005080
        /*0a60*/ 	.word	0x000000ff
        /*0a64*/ 	.word	0x00000000
        /*0a68*/ 	.short	0x010a
        /*0a6a*/ 	.byte	0x04
	.zero		1


	//   ....[151]....
        /*0a6c*/ 	.word	0x00005110
        /*0a70*/ 	.word	0x000000ff
        /*0a74*/ 	.word	0x00000000
        /*0a78*/ 	.short	0x010a
        /*0a7a*/ 	.byte	0x05
	.zero		1


	//   ....[152]....
        /*0a7c*/ 	.word	0x000051a0
        /*0a80*/ 	.word	0x000000ff
        /*0a84*/ 	.word	0x00000000
        /*0a88*/ 	.short	0x010a
        /*0a8a*/ 	.byte	0x05
	.zero		1


	//   ....[153]....
        /*0a8c*/ 	.word	0x00005240
        /*0a90*/ 	.word	0x00000000
        /*0a94*/ 	.word	0x00000000
        /*0a98*/ 	.short	0x010a
        /*0a9a*/ 	.byte	0xff
	.zero		1


	//   ....[154]....
        /*0a9c*/ 	.word	0x00005280
        /*0aa0*/ 	.word	0x00000000
        /*0aa4*/ 	.word	0x00000000
        /*0aa8*/ 	.short	0x010a
        /*0aaa*/ 	.byte	0xff
	.zero		1


	//   ....[155]....
        /*0aac*/ 	.word	0x000052f0
        /*0ab0*/ 	.word	0x000000ff
        /*0ab4*/ 	.word	0x00000000
        /*0ab8*/ 	.short	0x0101
        /*0aba*/ 	.byte	0x04
	.zero		1


	//   ....[156]....
        /*0abc*/ 	.word	0x00005330
        /*0ac0*/ 	.word	0x000000ff
        /*0ac4*/ 	.word	0x000002b0
        /*0ac8*/ 	.short	0x010a
        /*0aca*/ 	.byte	0x0d
	.zero		1


	//   ....[157]....
        /*0acc*/ 	.word	0x00005380
        /*0ad0*/ 	.word	0x000000ff
        /*0ad4*/ 	.word	0x00000000
        /*0ad8*/ 	.short	0x0101
        /*0ada*/ 	.byte	0x04
	.zero		1


	//   ....[158]....
        /*0adc*/ 	.word	0x00005840
        /*0ae0*/ 	.word	0x00000008
        /*0ae4*/ 	.word	0x00000230
        /*0ae8*/ 	.short	0x010a
        /*0aea*/ 	.byte	0xff
	.zero		1


	//   ....[159]....
        /*0aec*/ 	.word	0x000059b0
        /*0af0*/ 	.word	0x00000000
        /*0af4*/ 	.word	0x00000000
        /*0af8*/ 	.short	0x0101
        /*0afa*/ 	.byte	0xff
	.zero		1


	//   ....[160]....
        /*0afc*/ 	.word	0x00005e90
        /*0b00*/ 	.word	0x000000ff
        /*0b04*/ 	.word	0x00000228
        /*0b08*/ 	.short	0x010a
        /*0b0a*/ 	.byte	0x15
	.zero		1


	//   ....[161]....
        /*0b0c*/ 	.word	0x00006020
        /*0b10*/ 	.word	0x000000ff
        /*0b14*/ 	.word	0x00000210
        /*0b18*/ 	.short	0x010a
        /*0b1a*/ 	.byte	0x15
	.zero		1


	//   ....[162]....
        /*0b1c*/ 	.word	0x00006190
        /*0b20*/ 	.word	0x000000ff
        /*0b24*/ 	.word	0x00000200
        /*0b28*/ 	.short	0x010b
        /*0b2a*/ 	.byte	0x15
	.zero		1


	//   ....[163]....
        /*0b2c*/ 	.word	0x000061b0
        /*0b30*/ 	.word	0x000000ff
        /*0b34*/ 	.word	0x00000000
        /*0b38*/ 	.short	0x0101
        /*0b3a*/ 	.byte	0x04
	.zero		1


	//   ....[164]....
        /*0b3c*/ 	.word	0x000061c0
        /*0b40*/ 	.word	0x000000ff
        /*0b44*/ 	.word	0x00000218
        /*0b48*/ 	.short	0x010a
        /*0b4a*/ 	.byte	0x15
	.zero		1


	//   ....[165]....
        /*0b4c*/ 	.word	0x000063b0
        /*0b50*/ 	.word	0x000000ff
        /*0b54*/ 	.word	0x00000208
        /*0b58*/ 	.short	0x010b
        /*0b5a*/ 	.byte	0x15
	.zero		1


	//   ....[166]....
        /*0b5c*/ 	.word	0x000063c0
        /*0b60*/ 	.word	0x000000ff
        /*0b64*/ 	.word	0x00000000
        /*0b68*/ 	.short	0x0101
        /*0b6a*/ 	.byte	0x25
	.zero		1


	//   ....[167]....
        /*0b6c*/ 	.word	0x000063f0
        /*0b70*/ 	.word	0x000000ff
        /*0b74*/ 	.word	0x00000210
        /*0b78*/ 	.short	0x010a
        /*0b7a*/ 	.byte	0x15
	.zero		1


	//   ....[168]....
        /*0b7c*/ 	.word	0x00006430
        /*0b80*/ 	.word	0x00000000
        /*0b84*/ 	.word	0x00000218
        /*0b88*/ 	.short	0x010a
        /*0b8a*/ 	.byte	0xff
	.zero		1


	//   ....[169]....
        /*0b8c*/ 	.word	0x00006730
        /*0b90*/ 	.word	0x00000003
        /*0b94*/ 	.word	0x00000230
        /*0b98*/ 	.short	0x010a
        /*0b9a*/ 	.byte	0xff
	.zero		1


	//   ....[170]....
        /*0b9c*/ 	.word	0x000068b0
        /*0ba0*/ 	.word	0x00000000
        /*0ba4*/ 	.word	0x00000000
        /*0ba8*/ 	.short	0x0101
        /*0baa*/ 	.byte	0xff
	.zero		1


	//   ....[171]....
        /*0bac*/ 	.word	0x00007400
        /*0bb0*/ 	.word	0x00000003
        /*0bb4*/ 	.word	0x00000200
        /*0bb8*/ 	.short	0x010a
        /*0bba*/ 	.byte	0xff
	.zero		1


	//   ....[172]....
        /*0bbc*/ 	.word	0x00007440
        /*0bc0*/ 	.word	0x00000090
        /*0bc4*/ 	.word	0x00000250
        /*0bc8*/ 	.short	0x010a
        /*0bca*/ 	.byte	0xff
	.zero		1


	//   ....[173]....
        /*0bcc*/ 	.word	0x00007580
        /*0bd0*/ 	.word	0x00000003
        /*0bd4*/ 	.word	0x00000200
        /*0bd8*/ 	.short	0x010a
        /*0bda*/ 	.byte	0xff
	.zero		1


	//   ....[174]....
        /*0bdc*/ 	.word	0x000076e0
        /*0be0*/ 	.word	0x00000000
        /*0be4*/ 	.word	0x00000000
        /*0be8*/ 	.short	0x0101
        /*0bea*/ 	.byte	0xff
	.zero		1


	//   ....[175]....
        /*0bec*/ 	.word	0x00007740
        /*0bf0*/ 	.word	0x00000090
        /*0bf4*/ 	.word	0x00000250
        /*0bf8*/ 	.short	0x010a
        /*0bfa*/ 	.byte	0xff
	.zero		1


	//   ....[176]....
        /*0bfc*/ 	.word	0x00008ad0
        /*0c00*/ 	.word	0x00000072
        /*0c04*/ 	.word	0x00000200
        /*0c08*/ 	.short	0x010a
        /*0c0a*/ 	.byte	0xff
	.zero		1


	//   ....[177]....
        /*0c0c*/ 	.word	0x00008ba0
        /*0c10*/ 	.word	0x00000072
        /*0c14*/ 	.word	0x00000200
        /*0c18*/ 	.short	0x010a
        /*0c1a*/ 	.byte	0xff
	.zero		1


	//   ....[178]....
        /*0c1c*/ 	.word	0x00008ce0
        /*0c20*/ 	.word	0x00000003
        /*0c24*/ 	.word	0x00000000
        /*0c28*/ 	.short	0x0101
        /*0c2a*/ 	.byte	0xff
	.zero		1


	//   ....[179]....
        /*0c2c*/ 	.word	0x00008fc0
        /*0c30*/ 	.word	0x00000090
        /*0c34*/ 	.word	0x00000000
        /*0c38*/ 	.short	0x0101
        /*0c3a*/ 	.byte	0xff
	.zero		1


	//   ....[180]....
        /*0c3c*/ 	.word	0x0000a270
        /*0c40*/ 	.word	0x00000003
        /*0c44*/ 	.word	0x000002a0
        /*0c48*/ 	.short	0x010a
        /*0c4a*/ 	.byte	0xff
	.zero		1


	//   ....[181]....
        /*0c4c*/ 	.word	0x0000a2d0
        /*0c50*/ 	.word	0x00000000
        /*0c54*/ 	.word	0x00000100
        /*0c58*/ 	.short	0x010a
        /*0c5a*/ 	.byte	0xff
	.zero		1


	//   ....[182]....
        /*0c5c*/ 	.word	0x0000a330
        /*0c60*/ 	.word	0x00000000
        /*0c64*/ 	.word	0x00000100
        /*0c68*/ 	.short	0x010a
        /*0c6a*/ 	.byte	0xff
	.zero		1


	//   ....[183]....
        /*0c6c*/ 	.word	0x0000a380
        /*0c70*/ 	.word	0x00000003
        /*0c74*/ 	.word	0x00000230
        /*0c78*/ 	.short	0x010a
        /*0c7a*/ 	.byte	0xff
	.zero		1


	//   ....[184]....
        /*0c7c*/ 	.word	0x0000a3e0
        /*0c80*/ 	.word	0x00000000
        /*0c84*/ 	.word	0x00000000
        /*0c88*/ 	.short	0x010a
        /*0c8a*/ 	.byte	0xff
	.zero		1


	//   ....[185]....
        /*0c8c*/ 	.word	0x0000a440
        /*0c90*/ 	.word	0x00000000
        /*0c94*/ 	.word	0x00000000
        /*0c98*/ 	.short	0x010a
        /*0c9a*/ 	.byte	0xff
	.zero		1


	//   ....[186]....
        /*0c9c*/ 	.word	0x0000a4a0
        /*0ca0*/ 	.word	0x00000000
        /*0ca4*/ 	.word	0x00000000
        /*0ca8*/ 	.short	0x010a
        /*0caa*/ 	.byte	0xff
	.zero		1


	//   ....[187]....
        /*0cac*/ 	.word	0x0000a500
        /*0cb0*/ 	.word	0x00000000
        /*0cb4*/ 	.word	0x00000000
        /*0cb8*/ 	.short	0x010a
        /*0cba*/ 	.byte	0xff
	.zero		1


	//   ....[188]....
        /*0cbc*/ 	.word	0x0000a560
        /*0cc0*/ 	.word	0x00000000
        /*0cc4*/ 	.word	0x00000000
        /*0cc8*/ 	.short	0x010a
        /*0cca*/ 	.byte	0xff
	.zero		1


	//   ....[189]....
        /*0ccc*/ 	.word	0x0000a5c0
        /*0cd0*/ 	.word	0x00000000
        /*0cd4*/ 	.word	0x00000000
        /*0cd8*/ 	.short	0x010a
        /*0cda*/ 	.byte	0xff
	.zero		1


	//   ....[190]....
        /*0cdc*/ 	.word	0x0000a620
        /*0ce0*/ 	.word	0x00000000
        /*0ce4*/ 	.word	0x00000000
        /*0ce8*/ 	.short	0x010a
        /*0cea*/ 	.byte	0xff
	.zero		1


	//   ....[191]....
        /*0cec*/ 	.word	0x0000a680
        /*0cf0*/ 	.word	0x00000000
        /*0cf4*/ 	.word	0x00000000
        /*0cf8*/ 	.short	0x010a
        /*0cfa*/ 	.byte	0xff
	.zero		1


	//   ....[192]....
        /*0cfc*/ 	.word	0x0000a6e0
        /*0d00*/ 	.word	0x00000000
        /*0d04*/ 	.word	0x00000000
        /*0d08*/ 	.short	0x010a
        /*0d0a*/ 	.byte	0xff
	.zero		1


	//   ....[193]....
        /*0d0c*/ 	.word	0x0000a740
        /*0d10*/ 	.word	0x00000000
        /*0d14*/ 	.word	0x00000000
        /*0d18*/ 	.short	0x010a
        /*0d1a*/ 	.byte	0xff
	.zero		1


	//   ....[194]....
        /*0d1c*/ 	.word	0x0000a7a0
        /*0d20*/ 	.word	0x00000000
        /*0d24*/ 	.word	0x00000000
        /*0d28*/ 	.short	0x010a
        /*0d2a*/ 	.byte	0xff
	.zero		1


	//   ....[195]....
        /*0d2c*/ 	.word	0x0000a800
        /*0d30*/ 	.word	0x00000000
        /*0d34*/ 	.word	0x00000000
        /*0d38*/ 	.short	0x010a
        /*0d3a*/ 	.byte	0xff
	.zero		1


	//   ....[196]....
        /*0d3c*/ 	.word	0x0000a860
        /*0d40*/ 	.word	0x00000000
        /*0d44*/ 	.word	0x00000000
        /*0d48*/ 	.short	0x010a
        /*0d4a*/ 	.byte	0xff
	.zero		1


	//   ....[197]....
        /*0d4c*/ 	.word	0x0000a8c0
        /*0d50*/ 	.word	0x00000000
        /*0d54*/ 	.word	0x00000000
        /*0d58*/ 	.short	0x010a
        /*0d5a*/ 	.byte	0xff
	.zero		1


	//   ....[198]....
        /*0d5c*/ 	.word	0x0000a920
        /*0d60*/ 	.word	0x00000000
        /*0d64*/ 	.word	0x00000000
        /*0d68*/ 	.short	0x010a
        /*0d6a*/ 	.byte	0xff
	.zero		1


	//   ....[199]....
        /*0d6c*/ 	.word	0x0000a980
        /*0d70*/ 	.word	0x00000000
        /*0d74*/ 	.word	0x00000000
        /*0d78*/ 	.short	0x010a
        /*0d7a*/ 	.byte	0xff
	.zero		1


	//   ....[200]....
        /*0d7c*/ 	.word	0x0000a9e0
        /*0d80*/ 	.word	0x00000000
        /*0d84*/ 	.word	0x00000000
        /*0d88*/ 	.short	0x010a
        /*0d8a*/ 	.byte	0xff
	.zero		1


	//   ....[201]....
        /*0d8c*/ 	.word	0x0000aa40
        /*0d90*/ 	.word	0x00000000
        /*0d94*/ 	.word	0x00000000
        /*0d98*/ 	.short	0x010a
        /*0d9a*/ 	.byte	0xff
	.zero		1


	//   ....[202]....
        /*0d9c*/ 	.word	0x0000aaa0
        /*0da0*/ 	.word	0x00000000
        /*0da4*/ 	.word	0x00000000
        /*0da8*/ 	.short	0x010a
        /*0daa*/ 	.byte	0xff
	.zero		1


	//   ....[203]....
        /*0dac*/ 	.word	0x0000ab00
        /*0db0*/ 	.word	0x00000000
        /*0db4*/ 	.word	0x00000000
        /*0db8*/ 	.short	0x010a
        /*0dba*/ 	.byte	0xff
	.zero		1


	//   ....[204]....
        /*0dbc*/ 	.word	0x0000ab60
        /*0dc0*/ 	.word	0x00000000
        /*0dc4*/ 	.word	0x00000000
        /*0dc8*/ 	.short	0x010a
        /*0dca*/ 	.byte	0xff
	.zero		1


	//   ....[205]....
        /*0dcc*/ 	.word	0x0000abc0
        /*0dd0*/ 	.word	0x00000000
        /*0dd4*/ 	.word	0x00000000
        /*0dd8*/ 	.short	0x010a
        /*0dda*/ 	.byte	0xff
	.zero		1


	//   ....[206]....
        /*0ddc*/ 	.word	0x0000ac20
        /*0de0*/ 	.word	0x00000000
        /*0de4*/ 	.word	0x00000000
        /*0de8*/ 	.short	0x010a
        /*0dea*/ 	.byte	0xff
	.zero		1


	//   ....[207]....
        /*0dec*/ 	.word	0x0000ac80
        /*0df0*/ 	.word	0x00000000
        /*0df4*/ 	.word	0x00000000
        /*0df8*/ 	.short	0x010a
        /*0dfa*/ 	.byte	0xff
	.zero		1


	//   ....[208]....
        /*0dfc*/ 	.word	0x0000ace0
        /*0e00*/ 	.word	0x00000000
        /*0e04*/ 	.word	0x00000000
        /*0e08*/ 	.short	0x010a
        /*0e0a*/ 	.byte	0xff
	.zero		1


	//   ....[209]....
        /*0e0c*/ 	.word	0x0000ad40
        /*0e10*/ 	.word	0x00000000
        /*0e14*/ 	.word	0x00000000
        /*0e18*/ 	.short	0x010a
        /*0e1a*/ 	.byte	0xff
	.zero		1


	//   ....[210]....
        /*0e1c*/ 	.word	0x0000ada0
        /*0e20*/ 	.word	0x00000000
        /*0e24*/ 	.word	0x00000000
        /*0e28*/ 	.short	0x010a
        /*0e2a*/ 	.byte	0xff
	.zero		1


	//   ....[211]....
        /*0e2c*/ 	.word	0x0000ae00
        /*0e30*/ 	.word	0x00000000
        /*0e34*/ 	.word	0x00000000
        /*0e38*/ 	.short	0x010a
        /*0e3a*/ 	.byte	0xff
	.zero		1


	//   ....[212]....
        /*0e3c*/ 	.word	0x0000ae60
        /*0e40*/ 	.word	0x00000000
        /*0e44*/ 	.word	0x00000000
        /*0e48*/ 	.short	0x010a
        /*0e4a*/ 	.byte	0xff
	.zero		1


	//   ....[213]....
        /*0e4c*/ 	.word	0x0000aec0
        /*0e50*/ 	.word	0x00000000
        /*0e54*/ 	.word	0x00000000
        /*0e58*/ 	.short	0x010a
        /*0e5a*/ 	.byte	0xff
	.zero		1


	//   ....[214]....
        /*0e5c*/ 	.word	0x0000af20
        /*0e60*/ 	.word	0x00000000
        /*0e64*/ 	.word	0x00000000
        /*0e68*/ 	.short	0x010a
        /*0e6a*/ 	.byte	0xff
	.zero		1


	//   ....[215]....
        /*0e6c*/ 	.word	0x0000af70
        /*0e70*/ 	.word	0x00000002
        /*0e74*/ 	.word	0x00000290
        /*0e78*/ 	.short	0x010a
        /*0e7a*/ 	.byte	0xff
	.zero		1


	//   ....[216]....
        /*0e7c*/ 	.word	0x0000afd0
        /*0e80*/ 	.word	0x00000002
        /*0e84*/ 	.word	0x00000240
        /*0e88*/ 	.short	0x010a
        /*0e8a*/ 	.byte	0xff
	.zero		1


	//   ....[217]....
        /*0e8c*/ 	.word	0x0000b020
        /*0e90*/ 	.word	0x00000002
        /*0e94*/ 	.word	0x00000230
        /*0e98*/ 	.short	0x010a
        /*0e9a*/ 	.byte	0xff
	.zero		1


	//   ....[218]....
        /*0e9c*/ 	.word	0x0000b080
        /*0ea0*/ 	.word	0x00000000
        /*0ea4*/ 	.word	0x00000240
        /*0ea8*/ 	.short	0x010a
        /*0eaa*/ 	.byte	0xff
	.zero		1


	//   ....[219]....
        /*0eac*/ 	.word	0x0000b0e0
        /*0eb0*/ 	.word	0x00000000
        /*0eb4*/ 	.word	0x00000008
        /*0eb8*/ 	.short	0x010a
        /*0eba*/ 	.byte	0xff
	.zero		1


	//   ....[220]....
        /*0ebc*/ 	.word	0x0000b1d0
        /*0ec0*/ 	.word	0x00000000
        /*0ec4*/ 	.word	0x00000008
        /*0ec8*/ 	.short	0x010a
        /*0eca*/ 	.byte	0xff
	.zero		1


	//   ....[221]....
        /*0ecc*/ 	.word	0x0000b220
        /*0ed0*/ 	.word	0x00000000
        /*0ed4*/ 	.word	0x00000230
        /*0ed8*/ 	.short	0x010a
        /*0eda*/ 	.byte	0xff
	.zero		1


	//   ....[222]....
        /*0edc*/ 	.word	0x0000b280
        /*0ee0*/ 	.word	0x00000000
        /*0ee4*/ 	.word	0x00000270
        /*0ee8*/ 	.short	0x010a
        /*0eea*/ 	.byte	0xff
	.zero		1


	//   ....[223]....
        /*0eec*/ 	.word	0x0000b2e0
        /*0ef0*/ 	.word	0x00000000
        /*0ef4*/ 	.word	0x00000000
        /*0ef8*/ 	.short	0x010a
        /*0efa*/ 	.byte	0xff
	.zero		1


	//   ....[224]....
        /*0efc*/ 	.word	0x0000b340
        /*0f00*/ 	.word	0x00000000
        /*0f04*/ 	.word	0x00000000
        /*0f08*/ 	.short	0x010a
        /*0f0a*/ 	.byte	0xff
	.zero		1


	//   ....[225]....
        /*0f0c*/ 	.word	0x0000b3a0
        /*0f10*/ 	.word	0x00000000
        /*0f14*/ 	.word	0x00000000
        /*0f18*/ 	.short	0x010a
        /*0f1a*/ 	.byte	0xff
	.zero		1


	//   ....[226]....
        /*0f1c*/ 	.word	0x0000b400
        /*0f20*/ 	.word	0x00000000
        /*0f24*/ 	.word	0x00000000
        /*0f28*/ 	.short	0x010a
        /*0f2a*/ 	.byte	0xff
	.zero		1


	//   ....[227]....
        /*0f2c*/ 	.word	0x0000b460
        /*0f30*/ 	.word	0x00000000
        /*0f34*/ 	.word	0x000002b0
        /*0f38*/ 	.short	0x010a
        /*0f3a*/ 	.byte	0xff
	.zero		1


	//   ....[228]....
        /*0f3c*/ 	.word	0x0000b4b0
        /*0f40*/ 	.word	0x00000008
        /*0f44*/ 	.word	0x00000230
        /*0f48*/ 	.short	0x010a
        /*0f4a*/ 	.byte	0xff
	.zero		1


	//   ....[229]....
        /*0f4c*/ 	.word	0x0000b510
        /*0f50*/ 	.word	0x00000000
        /*0f54*/ 	.word	0x00000228
        /*0f58*/ 	.short	0x010a
        /*0f5a*/ 	.byte	0xff
	.zero		1


	//   ....[230]....
        /*0f5c*/ 	.word	0x0000b570
        /*0f60*/ 	.word	0x00000005
        /*0f64*/ 	.word	0x00000210
        /*0f68*/ 	.short	0x010a
        /*0f6a*/ 	.byte	0xff
	.zero		1


	//   ....[231]....
        /*0f6c*/ 	.word	0x0000b5d0
        /*0f70*/ 	.word	0x00000005
        /*0f74*/ 	.word	0x00000218
        /*0f78*/ 	.short	0x010a
        /*0f7a*/ 	.byte	0xff
	.zero		1


	//   ....[232]....
        /*0f7c*/ 	.word	0x0000b630
        /*0f80*/ 	.word	0x00000000
        /*0f84*/ 	.word	0x00000210
        /*0f88*/ 	.short	0x010a
        /*0f8a*/ 	.byte	0xff
	.zero		1


	//   ....[233]....
        /*0f8c*/ 	.word	0x0000b680
        /*0f90*/ 	.word	0x00000003
        /*0f94*/ 	.word	0x00000230
        /*0f98*/ 	.short	0x010a
        /*0f9a*/ 	.byte	0xff
	.zero		1


	//   ....[234]....
        /*0f9c*/ 	.word	0x0000b6d0
        /*0fa0*/ 	.word	0x00000003
        /*0fa4*/ 	.word	0x00000200
        /*0fa8*/ 	.short	0x010a
        /*0faa*/ 	.byte	0xff
	.zero		1


	//   ....[235]....
        /*0fac*/ 	.word	0x0000b720
        /*0fb0*/ 	.word	0x00000090
        /*0fb4*/ 	.word	0x00000250
        /*0fb8*/ 	.short	0x010a
        /*0fba*/ 	.byte	0xff
	.zero		1


	//   ....[236]....
        /*0fbc*/ 	.word	0x0000b770
        /*0fc0*/ 	.word	0x00000072
        /*0fc4*/ 	.word	0x00000200
        /*0fc8*/ 	.short	0x010a
        /*0fca*/ 	.byte	0xff
	.zero		1


	//----- nvinfo : EIATTR_NUM_MBARRIERS
	.align		4
.L_47:
        /*0fcc*/ 	.byte	0x03, 0x38
        /*0fce*/ 	.short	0x0057


	//----- nvinfo : EIATTR_EXIT_INSTR_OFFSETS
	.align		4
        /*0fd0*/ 	.byte	0x04, 0x1c
        /*0fd2*/ 	.short	(.L_49 - .L_48)


	//   ....[0]....
.L_48:
        /*0fd4*/ 	.word	0x00003e30


	//   ....[1]....
        /*0fd8*/ 	.word	0x00004320


	//   ....[2]....
        /*0fdc*/ 	.word	0x00004380


	//   ....[3]....
        /*0fe0*/ 	.word	0x000055b0


	//   ....[4]....
        /*0fe4*/ 	.word	0x00006460


	//   ....[5]....
        /*0fe8*/ 	.word	0x000064a0


	//   ....[6]....
        /*0fec*/ 	.word	0x0000a260


	//----- nvinfo : EIATTR_MAX_THREADS
	.align		4
.L_49:
        /*0ff0*/ 	.byte	0x04, 0x05
        /*0ff2*/ 	.short	(.L_51 - .L_50)
.L_50:
        /*0ff4*/ 	.word	0x00000100
        /*0ff8*/ 	.word	0x00000001
        /*0ffc*/ 	.word	0x00000001


	//----- nvinfo : EIATTR_CRS_STACK_SIZE
	.align		4
.L_51:
        /*1000*/ 	.byte	0x04, 0x1e
        /*1002*/ 	.short	(.L_53 - .L_52)
.L_52:
        /*1004*/ 	.word	0x00000000


	//----- nvinfo : EIATTR_CBANK_PARAM_SIZE
	.align		4
.L_53:
        /*1008*/ 	.byte	0x03, 0x19
        /*100a*/ 	.short	0x0800


	//----- nvinfo : EIATTR_PARAM_CBANK
	.align		4
        /*100c*/ 	.byte	0x04, 0x0a
        /*100e*/ 	.short	(.L_55 - .L_54)
	.align		4
.L_54:
        /*1010*/ 	.word	index@(.nv.constant0._ZN7cutlass13device_kernelINS_4gemm6kernel13GemmUniversalIN4cute5tupleIJiiiiEEENS1_10collective13CollectiveMmaINS1_35MainloopSm100TmaUmmaWarpSpecializedILi32ELi2ELi4ENS5_IJNS4_1CILi4EEENSA_ILi1EEESC_EEEEENS5_IJNSA_ILi256EEENSA_ILi128EEENSA_ILi32EEEEEEaNS5_IJlSC_lEEEaSJ_NS4_8TiledMMAINS4_8MMA_AtomIJNS4_21SM100_MMA_S8_2x1SM_SSIaaiLi256ELi128ELNS4_4UMMA5MajorE0ELSO_0ELNSN_8SaturateE0EEEEEENS4_6LayoutINS5_IJSC_SC_SC_EEENS5_IJNSA_ILi0EEESU_SU_EEEEENS5_IJNS4_10UnderscoreESX_SX_EEEEENS4_18SM100_TMA_2SM_LOADENS4_14ComposedLayoutINS4_7SwizzleILi1ELi4ELi3EEENS4_18smem_ptr_flag_bitsILi8EEENSS_INS5_IJNSA_ILi8EEESH_EEENS5_IJSH_SC_EEEEEEEvNS4_8identityENS4_28SM100_TMA_2SM_LOAD_MULTICASTES1A_vS1B_EENS_8epilogue10collective18CollectiveEpilogueINS1E_23Sm100TmaWarpSpecializedILi2ELi2ELi64ELb0ELb0EEEJNS5_IJSG_SG_SH_EEENS5_IJNSS_ISG_SC_EENSS_INSA_ILi64EEESC_EEEEEaSJ_aSJ_NS1E_6fusion15FusionCallbacksIS1I_NS1O_17LinearCombinationIaiaiLNS_15FloatRoundStyleE2EEES1J_S1N_JEEENS4_5SM1004TMEM4LOAD26SM100_TMEM_LOAD_32dp32b64xENS4_13SM90_TMA_LOADENS11_INS12_ILi2ELi4ELi3EEES15_NSS_INS5_IJS16_S1L_EEENS5_IJS1L_SC_EEEEEEENS4_39AutoVectorizingCopyWithAssumedAlignmentILi128EEENS4_14SM90_TMA_STOREES23_S25_S25_EEEvvEEEEvNT_6ParamsE)
        /*1014*/ 	.short	0x0380
        /*1016*/ 	.short	0x0800


	//----- nvinfo : EIATTR_SW_WAR
	.align		4
.L_55:
        /*1018*/ 	.byte	0x04, 0x36
        /*101a*/ 	.short	(.L_57 - .L_56)
.L_56:
        /*101c*/ 	.word	0x00000008
.L_57:


//--------------------- .nv.callgraph             --------------------------
	.section	.nv.callgraph,"",@"SHT_CUDA_CALLGRAPH"
	.align	4
	.sectionentsize	8
	.align		4
        /*0000*/ 	.word	0x00000000
	.align		4
        /*0004*/ 	.word	0xffffffff
	.align		4
        /*0008*/ 	.word	index@(_ZN7cutlass13device_kernelINS_4gemm6kernel13GemmUniversalIN4cute5tupleIJiiiiEEENS1_10collective13CollectiveMmaINS1_35MainloopSm100TmaUmmaWarpSpecializedILi32ELi2ELi4ENS5_IJNS4_1CILi4EEENSA_ILi1EEESC_EEEEENS5_IJNSA_ILi256EEENSA_ILi128EEENSA_ILi32EEEEEEaNS5_IJlSC_lEEEaSJ_NS4_8TiledMMAINS4_8MMA_AtomIJNS4_21SM100_MMA_S8_2x1SM_SSIaaiLi256ELi128ELNS4_4UMMA5MajorE0ELSO_0ELNSN_8SaturateE0EEEEEENS4_6LayoutINS5_IJSC_SC_SC_EEENS5_IJNSA_ILi0EEESU_SU_EEEEENS5_IJNS4_10UnderscoreESX_SX_EEEEENS4_18SM100_TMA_2SM_LOADENS4_14ComposedLayoutINS4_7SwizzleILi1ELi4ELi3EEENS4_18smem_ptr_flag_bitsILi8EEENSS_INS5_IJNSA_ILi8EEESH_EEENS5_IJSH_SC_EEEEEEEvNS4_8identityENS4_28SM100_TMA_2SM_LOAD_MULTICASTES1A_vS1B_EENS_8epilogue10collective18CollectiveEpilogueINS1E_23Sm100TmaWarpSpecializedILi2ELi2ELi64ELb0ELb0EEEJNS5_IJSG_SG_SH_EEENS5_IJNSS_ISG_SC_EENSS_INSA_ILi64EEESC_EEEEEaSJ_aSJ_NS1E_6fusion15FusionCallbacksIS1I_NS1O_17LinearCombinationIaiaiLNS_15FloatRoundStyleE2EEES1J_S1N_JEEENS4_5SM1004TMEM4LOAD26SM100_TMEM_LOAD_32dp32b64xENS4_13SM90_TMA_LOADENS11_INS12_ILi2ELi4ELi3EEES15_NSS_INS5_IJS16_S1L_EEENS5_IJS1L_SC_EEEEEEENS4_39AutoVectorizingCopyWithAssumedAlignmentILi128EEENS4_14SM90_TMA_STOREES23_S25_S25_EEEvvEEEEvNT_6ParamsE)
	.align		4
        /*000c*/ 	.word	index@(__assertfail)
	.align		4
        /*0010*/ 	.word	0x00000000
	.align		4
        /*0014*/ 	.word	0xfffffffe
	.align		4
        /*0018*/ 	.word	0x00000000
	.align		4
        /*001c*/ 	.word	0xfffffffd
	.align		4
        /*0020*/ 	.word	0x00000000
	.align		4
        /*0024*/ 	.word	0xfffffffc


//--------------------- .nv.constant4             --------------------------
	.section	.nv.constant4,"a",@progbits
	.align	8
	.align		8
.nv.constant4:
        /*0000*/ 	.dword	__assertfail
	.align		8
        /*0008*/ 	.dword	__unnamed_1
	.align		8
        /*0010*/ 	.dword	__unnamed_2
	.align		8
        /*0018*/ 	.dword	_ZN40_INTERNAL_8e5e059e_4_k_cu_e2818d27_184254cuda3std3__45__cpo5beginE
	.align		8
        /*0020*/ 	.dword	_ZN40_INTERNAL_8e5e059e_4_k_cu_e2818d27_184254cuda3std3__45__cpo3endE
	.align		8
        /*0028*/ 	.dword	_ZN40_INTERNAL_8e5e059e_4_k_cu_e2818d27_184254cuda3std3__45__cpo6cbeginE
	.align		8
        /*0030*/ 	.dword	_ZN40_INTERNAL_8e5e059e_4_k_cu_e2818d27_184254cuda3std3__45__cpo4cendE
	.align		8
        /*0038*/ 	.dword	_ZN40_INTERNAL_8e5e059e_4_k_cu_e2818d27_184254cuda3std3__442_GLOBAL__N__8e5e059e_4_k_cu_e2818d27_184256ignoreE
	.align		8
        /*0040*/ 	.dword	_ZN40_INTERNAL_8e5e059e_4_k_cu_e2818d27_184254cuda3std3__419piecewise_constructE
	.align		8
        /*0048*/ 	.dword	_ZN40_INTERNAL_8e5e059e_4_k_cu_e2818d27_184254cuda3std3__48in_placeE
	.align		8
        /*0050*/ 	.dword	_ZN40_INTERNAL_8e5e059e_4_k_cu_e2818d27_184254cuda3std6ranges3__45__cpo4swapE
	.align		8
        /*0058*/ 	.dword	_ZN40_INTERNAL_8e5e059e_4_k_cu_e2818d27_184254cuda3std6ranges3__45__cpo9iter_moveE
	.align		8
        /*0060*/ 	.dword	_ZN40_INTERNAL_8e5e059e_4_k_cu_e2818d27_184254cute7productE
	.align		8
        /*0068*/ 	.dword	_ZN40_INTERNAL_8e5e059e_4_k_cu_e2818d27_184254cute1_E
	.align		8
        /*0070*/ 	.dword	$str$25
	.align		8
        /*0078*/ 	.dword	$str$26
	.align		8
        /*0080*/ 	.dword	$str$27
	.align		8
        /*0088*/ 	.dword	$str$28


//--------------------- .text._ZN7cutlass13device_kernelINS_4gemm6kernel13GemmUniversalIN4cute5tupleIJiiiiEEENS1_10collective13CollectiveMmaINS1_35MainloopSm100TmaUmmaWarpSpecializedILi32ELi2ELi4ENS5_IJNS4_1CILi4EEENSA_ILi1EEESC_EEEEENS5_IJNSA_ILi256EEENSA_ILi128EEENSA_ILi32EEEEEEaNS5_IJlSC_lEEEaSJ_NS4_8TiledMMAINS4_8MMA_AtomIJNS4_21SM100_MMA_S8_2x1SM_SSIaaiLi256ELi128ELNS4_4UMMA5MajorE0ELSO_0ELNSN_8SaturateE0EEEEEENS4_6LayoutINS5_IJSC_SC_SC_EEENS5_IJNSA_ILi0EEESU_SU_EEEEENS5_IJNS4_10UnderscoreESX_SX_EEEEENS4_18SM100_TMA_2SM_LOADENS4_14ComposedLayoutINS4_7SwizzleILi1ELi4ELi3EEENS4_18smem_ptr_flag_bitsILi8EEENSS_INS5_IJNSA_ILi8EEESH_EEENS5_IJSH_SC_EEEEEEEvNS4_8identityENS4_28SM100_TMA_2SM_LOAD_MULTICASTES1A_vS1B_EENS_8epilogue10collective18CollectiveEpilogueINS1E_23Sm100TmaWarpSpecializedILi2ELi2ELi64ELb0ELb0EEEJNS5_IJSG_SG_SH_EEENS5_IJNSS_ISG_SC_EENSS_INSA_ILi64EEESC_EEEEEaSJ_aSJ_NS1E_6fusion15FusionCallbacksIS1I_NS1O_17LinearCombinationIaiaiLNS_15FloatRoundStyleE2EEES1J_S1N_JEEENS4_5SM1004TMEM4LOAD26SM100_TMEM_LOAD_32dp32b64xENS4_13SM90_TMA_LOADENS11_INS12_ILi2ELi4ELi3EEES15_NSS_INS5_IJS16_S1L_EEENS5_IJS1L_SC_EEEEEEENS4_39AutoVectorizingCopyWithAssumedAlignmentILi128EEENS4_14SM90_TMA_STOREES23_S25_S25_EEEvvEEEEvNT_6ParamsE --------------------------
	.section	.text._ZN7cutlass13device_kernelINS_4gemm6kernel13GemmUniversalIN4cute5tupleIJiiiiEEENS1_10collective13CollectiveMmaINS1_35MainloopSm100TmaUmmaWarpSpecializedILi32ELi2ELi4ENS5_IJNS4_1CILi4EEENSA_ILi1EEESC_EEEEENS5_IJNSA_ILi256EEENSA_ILi128EEENSA_ILi32EEEEEEaNS5_IJlSC_lEEEaSJ_NS4_8TiledMMAINS4_8MMA_AtomIJNS4_21SM100_MMA_S8_2x1SM_SSIaaiLi256ELi128ELNS4_4UMMA5MajorE0ELSO_0ELNSN_8SaturateE0EEEEEENS4_6LayoutINS5_IJSC_SC_SC_EEENS5_IJNSA_ILi0EEESU_SU_EEEEENS5_IJNS4_10UnderscoreESX_SX_EEEEENS4_18SM100_TMA_2SM_LOADENS4_14ComposedLayoutINS4_7SwizzleILi1ELi4ELi3EEENS4_18smem_ptr_flag_bitsILi8EEENSS_INS5_IJNSA_ILi8EEESH_EEENS5_IJSH_SC_EEEEEEEvNS4_8identityENS4_28SM100_TMA_2SM_LOAD_MULTICASTES1A_vS1B_EENS_8epilogue10collective18CollectiveEpilogueINS1E_23Sm100TmaWarpSpecializedILi2ELi2ELi64ELb0ELb0EEEJNS5_IJSG_SG_SH_EEENS5_IJNSS_ISG_SC_EENSS_INSA_ILi64EEESC_EEEEEaSJ_aSJ_NS1E_6fusion15FusionCallbacksIS1I_NS1O_17LinearCombinationIaiaiLNS_15FloatRoundStyleE2EEES1J_S1N_JEEENS4_5SM1004TMEM4LOAD26SM100_TMEM_LOAD_32dp32b64xENS4_13SM90_TMA_LOADENS11_INS12_ILi2ELi4ELi3EEES15_NSS_INS5_IJS16_S1L_EEENS5_IJS1L_SC_EEEEEEENS4_39AutoVectorizingCopyWithAssumedAlignmentILi128EEENS4_14SM90_TMA_STOREES23_S25_S25_EEEvvEEEEvNT_6ParamsE,"ax",@progbits
	.align	128
.text._ZN7cutlass13device_kernelINS_4gemm6kernel13GemmUniversalIN4cute5tupleIJiiiiEEENS1_10collective13CollectiveMmaINS1_35MainloopSm100TmaUmmaWarpSpecializedILi32ELi2ELi4ENS5_IJNS4_1CILi4EEENSA_ILi1EEESC_EEEEENS5_IJNSA_ILi256EEENSA_ILi128EEENSA_ILi32EEEEEEaNS5_IJlSC_lEEEaSJ_NS4_8TiledMMAINS4_8MMA_AtomIJNS4_21SM100_MMA_S8_2x1SM_SSIaaiLi256ELi128ELNS4_4UMMA5MajorE0ELSO_0ELNSN_8SaturateE0EEEEEENS4_6LayoutINS5_IJSC_SC_SC_EEENS5_IJNSA_ILi0EEESU_SU_EEEEENS5_IJNS4_10UnderscoreESX_SX_EEEEENS4_18SM100_TMA_2SM_LOADENS4_14ComposedLayoutINS4_7SwizzleILi1ELi4ELi3EEENS4_18smem_ptr_flag_bitsILi8EEENSS_INS5_IJNSA_ILi8EEESH_EEENS5_IJSH_SC_EEEEEEEvNS4_8identityENS4_28SM100_TMA_2SM_LOAD_MULTICASTES1A_vS1B_EENS_8epilogue10collective18CollectiveEpilogueINS1E_23Sm100TmaWarpSpecializedILi2ELi2ELi64ELb0ELb0EEEJNS5_IJSG_SG_SH_EEENS5_IJNSS_ISG_SC_EENSS_INSA_ILi64EEESC_EEEEEaSJ_aSJ_NS1E_6fusion15FusionCallbacksIS1I_NS1O_17LinearCombinationIaiaiLNS_15FloatRoundStyleE2EEES1J_S1N_JEEENS4_5SM1004TMEM4LOAD26SM100_TMEM_LOAD_32dp32b64xENS4_13SM90_TMA_LOADENS11_INS12_ILi2ELi4ELi3EEES15_NSS_INS5_IJS16_S1L_EEENS5_IJS1L_SC_EEEEEEENS4_39AutoVectorizingCopyWithAssumedAlignmentILi128EEENS4_14SM90_TMA_STOREES23_S25_S25_EEEvvEEEEvNT_6ParamsE:
        .type           _ZN7cutlass13device_kernelINS_4gemm6kernel13GemmUniversalIN4cute5tupleIJiiiiEEENS1_10collective13CollectiveMmaINS1_35MainloopSm100TmaUmmaWarpSpecializedILi32ELi2ELi4ENS5_IJNS4_1CILi4EEENSA_ILi1EEESC_EEEEENS5_IJNSA_ILi256EEENSA_ILi128EEENSA_ILi32EEEEEEaNS5_IJlSC_lEEEaSJ_NS4_8TiledMMAINS4_8MMA_AtomIJNS4_21SM100_MMA_S8_2x1SM_SSIaaiLi256ELi128ELNS4_4UMMA5MajorE0ELSO_0ELNSN_8SaturateE0EEEEEENS4_6LayoutINS5_IJSC_SC_SC_EEENS5_IJNSA_ILi0EEESU_SU_EEEEENS5_IJNS4_10UnderscoreESX_SX_EEEEENS4_18SM100_TMA_2SM_LOADENS4_14ComposedLayoutINS4_7SwizzleILi1ELi4ELi3EEENS4_18smem_ptr_flag_bitsILi8EEENSS_INS5_IJNSA_ILi8EEESH_EEENS5_IJSH_SC_EEEEEEEvNS4_8identityENS4_28SM100_TMA_2SM_LOAD_MULTICASTES1A_vS1B_EENS_8epilogue10collective18CollectiveEpilogueINS1E_23Sm100TmaWarpSpecializedILi2ELi2ELi64ELb0ELb0EEEJNS5_IJSG_SG_SH_EEENS5_IJNSS_ISG_SC_EENSS_INSA_ILi64EEESC_EEEEEaSJ_aSJ_NS1E_6fusion15FusionCallbacksIS1I_NS1O_17LinearCombinationIaiaiLNS_15FloatRoundStyleE2EEES1J_S1N_JEEENS4_5SM1004TMEM4LOAD26SM100_TMEM_LOAD_32dp32b64xENS4_13SM90_TMA_LOADENS11_INS12_ILi2ELi4ELi3EEES15_NSS_INS5_IJS16_S1L_EEENS5_IJS1L_SC_EEEEEEENS4_39AutoVectorizingCopyWithAssumedAlignmentILi128EEENS4_14SM90_TMA_STOREES23_S25_S25_EEEvvEEEEvNT_6ParamsE,@function
        .size           _ZN7cutlass13device_kernelINS_4gemm6kernel13GemmUniversalIN4cute5tupleIJiiiiEEENS1_10collective13CollectiveMmaINS1_35MainloopSm100TmaUmmaWarpSpecializedILi32ELi2ELi4ENS5_IJNS4_1CILi4EEENSA_ILi1EEESC_EEEEENS5_IJNSA_ILi256EEENSA_ILi128EEENSA_ILi32EEEEEEaNS5_IJlSC_lEEEaSJ_NS4_8TiledMMAINS4_8MMA_AtomIJNS4_21SM100_MMA_S8_2x1SM_SSIaaiLi256ELi128ELNS4_4UMMA5MajorE0ELSO_0ELNSN_8SaturateE0EEEEEENS4_6LayoutINS5_IJSC_SC_SC_EEENS5_IJNSA_ILi0EEESU_SU_EEEEENS5_IJNS4_10UnderscoreESX_SX_EEEEENS4_18SM100_TMA_2SM_LOADENS4_14ComposedLayoutINS4_7SwizzleILi1ELi4ELi3EEENS4_18smem_ptr_flag_bitsILi8EEENSS_INS5_IJNSA_ILi8EEESH_EEENS5_IJSH_SC_EEEEEEEvNS4_8identityENS4_28SM100_TMA_2SM_LOAD_MULTICASTES1A_vS1B_EENS_8epilogue10collective18CollectiveEpilogueINS1E_23Sm100TmaWarpSpecializedILi2ELi2ELi64ELb0ELb0EEEJNS5_IJSG_SG_SH_EEENS5_IJNSS_ISG_SC_EENSS_INSA_ILi64EEESC_EEEEEaSJ_aSJ_NS1E_6fusion15FusionCallbacksIS1I_NS1O_17LinearCombinationIaiaiLNS_15FloatRoundStyleE2EEES1J_S1N_JEEENS4_5SM1004TMEM4LOAD26SM100_TMEM_LOAD_32dp32b64xENS4_13SM90_TMA_LOADENS11_INS12_ILi2ELi4ELi3EEES15_NSS_INS5_IJS16_S1L_EEENS5_IJS1L_SC_EEEEEEENS4_39AutoVectorizingCopyWithAssumedAlignmentILi128EEENS4_14SM90_TMA_STOREES23_S25_S25_EEEvvEEEEvNT_6ParamsE,(.L_x_248 - _ZN7cutlass13device_kernelINS_4gemm6kernel13GemmUniversalIN4cute5tupleIJiiiiEEENS1_10collective13CollectiveMmaINS1_35MainloopSm100TmaUmmaWarpSpecializedILi32ELi2ELi4ENS5_IJNS4_1CILi4EEENSA_ILi1EEESC_EEEEENS5_IJNSA_ILi256EEENSA_ILi128EEENSA_ILi32EEEEEEaNS5_IJlSC_lEEEaSJ_NS4_8TiledMMAINS4_8MMA_AtomIJNS4_21SM100_MMA_S8_2x1SM_SSIaaiLi256ELi128ELNS4_4UMMA5MajorE0ELSO_0ELNSN_8SaturateE0EEEEEENS4_6LayoutINS5_IJSC_SC_SC_EEENS5_IJNSA_ILi0EEESU_SU_EEEEENS5_IJNS4_10UnderscoreESX_SX_EEEEENS4_18SM100_TMA_2SM_LOADENS4_14ComposedLayoutINS4_7SwizzleILi1ELi4ELi3EEENS4_18smem_ptr_flag_bitsILi8EEENSS_INS5_IJNSA_ILi8EEESH_EEENS5_IJSH_SC_EEEEEEEvNS4_8identityENS4_28SM100_TMA_2SM_LOAD_MULTICASTES1A_vS1B_EENS_8epilogue10collective18CollectiveEpilogueINS1E_23Sm100TmaWarpSpecializedILi2ELi2ELi64ELb0ELb0EEEJNS5_IJSG_SG_SH_EEENS5_IJNSS_ISG_SC_EENSS_INSA_ILi64EEESC_EEEEEaSJ_aSJ_NS1E_6fusion15FusionCallbacksIS1I_NS1O_17LinearCombinationIaiaiLNS_15FloatRoundStyleE2EEES1J_S1N_JEEENS4_5SM1004TMEM4LOAD26SM100_TMEM_LOAD_32dp32b64xENS4_13SM90_TMA_LOADENS11_INS12_ILi2ELi4ELi3EEES15_NSS_INS5_IJS16_S1L_EEENS5_IJS1L_SC_EEEEEEENS4_39AutoVectorizingCopyWithAssumedAlignmentILi128EEENS4_14SM90_TMA_STOREES23_S25_S25_EEEvvEEEEvNT_6ParamsE)
        .other          _ZN7cutlass13device_kernelINS_4gemm6kernel13GemmUniversalIN4cute5tupleIJiiiiEEENS1_10collective13CollectiveMmaINS1_35MainloopSm100TmaUmmaWarpSpecializedILi32ELi2ELi4ENS5_IJNS4_1CILi4EEENSA_ILi1EEESC_EEEEENS5_IJNSA_ILi256EEENSA_ILi128EEENSA_ILi32EEEEEEaNS5_IJlSC_lEEEaSJ_NS4_8TiledMMAINS4_8MMA_AtomIJNS4_21SM100_MMA_S8_2x1SM_SSIaaiLi256ELi128ELNS4_4UMMA5MajorE0ELSO_0ELNSN_8SaturateE0EEEEEENS4_6LayoutINS5_IJSC_SC_SC_EEENS5_IJNSA_ILi0EEESU_SU_EEEEENS5_IJNS4_10UnderscoreESX_SX_EEEEENS4_18SM100_TMA_2SM_LOADENS4_14ComposedLayoutINS4_7SwizzleILi1ELi4ELi3EEENS4_18smem_ptr_flag_bitsILi8EEENSS_INS5_IJNSA_ILi8EEESH_EEENS5_IJSH_SC_EEEEEEEvNS4_8identityENS4_28SM100_TMA_2SM_LOAD_MULTICASTES1A_vS1B_EENS_8epilogue10collective18CollectiveEpilogueINS1E_23Sm100TmaWarpSpecializedILi2ELi2ELi64ELb0ELb0EEEJNS5_IJSG_SG_SH_EEENS5_IJNSS_ISG_SC_EENSS_INSA_ILi64EEESC_EEEEEaSJ_aSJ_NS1E_6fusion15FusionCallbacksIS1I_NS1O_17LinearCombinationIaiaiLNS_15FloatRoundStyleE2EEES1J_S1N_JEEENS4_5SM1004TMEM4LOAD26SM100_TMEM_LOAD_32dp32b64xENS4_13SM90_TMA_LOADENS11_INS12_ILi2ELi4ELi3EEES15_NSS_INS5_IJS16_S1L_EEENS5_IJS1L_SC_EEEEEEENS4_39AutoVectorizingCopyWithAssumedAlignmentILi128EEENS4_14SM90_TMA_STOREES23_S25_S25_EEEvvEEEEvNT_6ParamsE,@"STO_CUDA_ENTRY STV_DEFAULT"
_ZN7cutlass13device_kernelINS_4gemm6kernel13GemmUniversalIN4cute5tupleIJiiiiEEENS1_10collective13CollectiveMmaINS1_35MainloopSm100TmaUmmaWarpSpecializedILi32ELi2ELi4ENS5_IJNS4_1CILi4EEENSA_ILi1EEESC_EEEEENS5_IJNSA_ILi256EEENSA_ILi128EEENSA_ILi32EEEEEEaNS5_IJlSC_lEEEaSJ_NS4_8TiledMMAINS4_8MMA_AtomIJNS4_21SM100_MMA_S8_2x1SM_SSIaaiLi256ELi128ELNS4_4UMMA5MajorE0ELSO_0ELNSN_8SaturateE0EEEEEENS4_6LayoutINS5_IJSC_SC_SC_EEENS5_IJNSA_ILi0EEESU_SU_EEEEENS5_IJNS4_10UnderscoreESX_SX_EEEEENS4_18SM100_TMA_2SM_LOADENS4_14ComposedLayoutINS4_7SwizzleILi1ELi4ELi3EEENS4_18smem_ptr_flag_bitsILi8EEENSS_INS5_IJNSA_ILi8EEESH_EEENS5_IJSH_SC_EEEEEEEvNS4_8identityENS4_28SM100_TMA_2SM_LOAD_MULTICASTES1A_vS1B_EENS_8epilogue10collective18CollectiveEpilogueINS1E_23Sm100TmaWarpSpecializedILi2ELi2ELi64ELb0ELb0EEEJNS5_IJSG_SG_SH_EEENS5_IJNSS_ISG_SC_EENSS_INSA_ILi64EEESC_EEEEEaSJ_aSJ_NS1E_6fusion15FusionCallbacksIS1I_NS1O_17LinearCombinationIaiaiLNS_15FloatRoundStyleE2EEES1J_S1N_JEEENS4_5SM1004TMEM4LOAD26SM100_TMEM_LOAD_32dp32b64xENS4_13SM90_TMA_LOADENS11_INS12_ILi2ELi4ELi3EEES15_NSS_INS5_IJS16_S1L_EEENS5_IJS1L_SC_EEEEEEENS4_39AutoVectorizingCopyWithAssumedAlignmentILi128EEENS4_14SM90_TMA_STOREES23_S25_S25_EEEvvEEEEvNT_6ParamsE:
[----:B------:R-:W1:Y:S01]  /*0000*/  LDC R1, c[0x0][0x37c] ;  /* 0x0000df00ff017b82 */ /* 0x000e620000000800 */
[----:B------:R-:W2:Y:S01]  /*0010*/  S2R R154, SR_TID.X ;  /* 0x00000000009a7919 */ /* 0x000ea20000002100 */
[----:B------:R-:W3:Y:S06]  /*0020*/  LDCU.64 UR8, c[0x0][0x890] ;  /* 0x00011200ff0877ac */ /* 0x000eec0008000a00 */
[----:B------:R-:W4:Y:S01]  /*0030*/  S2UR UR46, SR_CgaCtaId ;  /* 0x00000000002e79c3 */ /* 0x000f220000008800 */
[----:B------:R-:W-:Y:S02]  /*0040*/  PRMT R140, RZ, 0x7610, R140 ;  /* 0x00007610ff8c7816 */ /* 0x000fe4000000008c */
[----:B------:R-:W-:Y:S01]  /*0050*/  ELECT P1, URZ, PT ;  /* 0x0000000000ff782f */ /* 0x000fe20003820000 */
[----:B---3--:R-:W-:-:S04]  /*0060*/  UISETP.NE.U32.AND UP0, UPT, UR8, URZ, UPT ;  /* 0x000000ff0800728c */ /* 0x008fc8000bf05070 */
[----:B------:R-:W-:Y:S02]  /*0070*/  UISETP.NE.AND.EX UP0, UPT, UR9, URZ, UPT, UP0 ;  /* 0x000000ff0900728c */ /* 0x000fe4000bf05300 */
[----:B----4-:R-:W-:Y:S02]  /*0080*/  ULOP3.LUT UR27, UR46, 0x1, URZ, 0xc0, !UPT ;  /* 0x000000012e1b7892 */ /* 0x010fe4000f8ec0ff */
[----:B------:R-:W-:Y:S01]  /*0090*/  ULOP3.LUT UR28, UR46, 0x1, URZ, 0x3c, !UPT ;  /* 0x000000012e1c7892 */ /* 0x000fe2000f8e3cff */
[----:B--2---:R-:W-:-:S05]  /*00a0*/  SHF.R.U32.HI R141, RZ, 0x5, R154 ;  /* 0x00000005ff8d7819 */ /* 0x004fca000001169a */
[----:B------:R-:W2:Y:S02]  /*00b0*/  SHFL.IDX PT, R0, R141, RZ, 0x1f ;  /* 0x00001fff8d007589 */ /* 0x000ea400000e0000 */
[----:B--2---:R-:W-:Y:S01]  /*00c0*/  R2UR UR22, R0 ;  /* 0x00000000001672ca */ /* 0x004fe200000e0000 */
[----:B-1----:R-:W-:-:S14]  /*00d0*/  BRA.U UP0, `(.L_x_0) ;  /* 0x0000000100307547 */ /* 0x002fdc000b800000 */
[----:B------:R-:W1:Y:S02]  /*00e0*/  LDCU.64 UR4, c[0x0][0x888] ;  /* 0x00011100ff0477ac */ /* 0x000e640008000a00 */
[----:B-1----:R-:W-:-:S04]  /*00f0*/  UISETP.NE.U32.AND UP0, UPT, UR4, URZ, UPT ;  /* 0x000000ff0400728c */ /* 0x002fc8000bf05070 */
[----:B------:R-:W-:-:S09]  /*0100*/  UISETP.NE.AND.EX UP0, UPT, UR5, URZ, UPT, UP0 ;  /* 0x000000ff0500728c */ /* 0x000fd2000bf05300 */
[----:B------:R-:W-:Y:S05]  /*0110*/  BRA.U !UP0, `(.L_x_1) ;  /* 0x0000000108147547 */ /* 0x000fea000b800000 */
[----:B------:R-:W1:Y:S01]  /*0120*/  LDC.64 R72, c[0x0][0x888] ;  /* 0x00022200ff487b82 */ /* 0x000e620000000a00 */
[----:B------:R-:W1:Y:S02]  /*0130*/  LDCU.64 UR4, c[0x0][0x358] ;  /* 0x00006b00ff0477ac */ /* 0x000e640008000a00 */
[----:B-1----:R1:W5:Y:S01]  /*0140*/  LDG.E R72, desc[UR4][R72.64] ;  /* 0x0000000448487981 */ /* 0x002362000c1e1900 */
[----:B------:R-:W-:Y:S01]  /*0150*/  HFMA2 R140, -RZ, RZ, 0, 5.9604644775390625e-08 ;  /* 0x00000001ff8c7431 */ /* 0x000fe200000001ff */
[----:B------:R-:W-:Y:S05]  /*0160*/  BRA `(.L_x_0) ;  /* 0x00000000000c7947 */ /* 0x000fea0003800000 */
.L_x_1:
[----:B------:R-:W1:Y:S01]  /*0170*/  LDCU UR4, c[0x0][0x880] ;  /* 0x00011000ff0477ac */ /* 0x000e620008000800 */
[----:B------:R-:W-:Y:S01]  /*0180*/  HFMA2 R140, -RZ, RZ, 0, 5.9604644775390625e-08 ;  /* 0x00000001ff8c7431 */ /* 0x000fe200000001ff */
[----:B-1----:R-:W-:-:S07]  /*0190*/  MOV R72, UR4 ;  /* 0x0000000400487c02 */ /* 0x002fce0008000f00 */
.L_x_0:
[----:B------:R-:W2:Y:S02]  /*01a0*/  LDCU.64 UR4, c[0x0][0x8b0] ;  /* 0x00011600ff0477ac */ /* 0x000ea40008000a00 */
[----:B--2---:R-:W-:-:S04]  /*01b0*/  UISETP.NE.U32.AND UP0, UPT, UR4, URZ, UPT ;  /* 0x000000ff0400728c */ /* 0x004fc8000bf05070 */
[----:B------:R-:W-:-:S09]  /*01c0*/  UISETP.NE.AND.EX UP0, UPT, UR5, URZ, UPT, UP0 ;  /* 0x000000ff0500728c */ /* 0x000fd2000bf05300 */
[----:B------:R-:W-:Y:S05]  /*01d0*/  BRA.U UP0, `(.L_x_2) ;  /* 0x0000000100287547 */ /* 0x000fea000b800000 */
[----:B------:R-:W2:Y:S02]  /*01e0*/  LDCU.64 UR4, c[0x0][0x8a8] ;  /* 0x00011500ff0477ac */ /* 0x000ea40008000a00 */
[----:B--2---:R-:W-:-:S04]  /*01f0*/  UISETP.NE.U32.AND UP0, UPT, UR4, URZ, UPT ;  /* 0x000000ff0400728c */ /* 0x004fc8000bf05070 */
[----:B------:R-:W-:-:S09]  /*0200*/  UISETP.NE.AND.EX UP0, UPT, UR5, URZ, UPT, UP0 ;  /* 0x000000ff0500728c */ /* 0x000fd2000bf05300 */
[----:B------:R-:W-:Y:S05]  /*0210*/  BRA.U !UP0, `(.L_x_3) ;  /* 0x0000000108107547 */ /* 0x000fea000b800000 */
[----:B------:R-:W2:Y:S01]  /*0220*/  LDC.64 R70, c[0x0][0x8a8] ;  /* 0x00022a00ff467b82 */ /* 0x000ea20000000a00 */
[----:B------:R-:W2:Y:S02]  /*0230*/  LDCU.64 UR4, c[0x0][0x358] ;  /* 0x00006b00ff0477ac */ /* 0x000ea40008000a00 */
[----:B--2---:R2:W5:Y:S01]  /*0240*/  LDG.E R70, desc[UR4][R70.64] ;  /* 0x0000000446467981 */ /* 0x004562000c1e1900 */
[----:B------:R-:W-:Y:S05]  /*0250*/  BRA `(.L_x_2) ;  /* 0x0000000000087947 */ /* 0x000fea0003800000 */
.L_x_3:
[----:B------:R-:W2:Y:S02]  /*0260*/  LDCU UR4, c[0x0][0x8a0] ;  /* 0x00011400ff0477ac */ /* 0x000ea40008000800 */
[----:B--2---:R-:W-:Y:S02]  /*0270*/  MOV R70, UR4 ;  /* 0x0000000400467c02 */ /* 0x004fe40008000f00 */
.L_x_2:
[----:B------:R-:W-:Y:S01]  /*0280*/  IMAD.U32 R0, RZ, RZ, UR22 ;  /* 0x00000016ff007e24 */ /* 0x000fe2000f8e00ff */
[----:B------:R-:W-:Y:S04]  /*0290*/  BSSY.RECONVERGENT B0, `(.L_x_4) ;  /* 0x000000c000007945 */ /* 0x000fe80003800200 */
[C---:B------:R-:W-:Y:S02]  /*02a0*/  ISETP.NE.OR P2, PT, R0.reuse, 0x1, !P1 ;  /* 0x000000010000780c */ /* 0x040fe40004f45670 */
[----:B------:R-:W-:-:S11]  /*02b0*/  ISETP.NE.OR P0, PT, R0, 0x3, !P1 ;  /* 0x000000030000780c */ /* 0x000fd60004f05670 */
[----:B------:R-:W-:Y:S05]  /*02c0*/  @P2 BRA `(.L_x_5) ;  /* 0x0000000000202947 */ /* 0x000fea0003800000 */
[----:B------:R-:W3:Y:S02]  /*02d0*/  LDCU.64 UR4, c[0x0][0x348] ;  /* 0x00006900ff0477ac */ /* 0x000ee40008000a00 */
[----:B---3--:R-:W-:Y:S02]  /*02e0*/  UIADD3 UR6, UP1, UPT, UR4, 0x80, URZ ;  /* 0x0000008004067890 */ /* 0x008fe4000ff3e0ff */
[----:B------:R-:W-:Y:S02]  /*02f0*/  UIADD3 UR4, UP0, UPT, UR4, 0x180, URZ ;  /* 0x0000018004047890 */ /* 0x000fe4000ff1e0ff */
[----:B------:R-:W-:Y:S02]  /*0300*/  UIADD3.X UR7, UPT, UPT, URZ, UR5, URZ, UP1, !UPT ;  /* 0x00000005ff077290 */ /* 0x000fe40008ffe4ff */
[----:B------:R-:W-:-:S07]  /*0310*/  UIADD3.X UR5, UPT, UPT, URZ, UR5, URZ, UP0, !UPT ;  /* 0x00000005ff057290 */ /* 0x000fce00087fe4ff */
[----:B------:R3:W-:Y:S02]  /*0320*/  UTMACCTL.PF [UR6] ;  /* 0x00000000060079b9 */ /* 0x0007e40008040000 */
[----:B------:R3:W-:Y:S02]  /*0330*/  UTMACCTL.PF [UR4] ;  /* 0x00000000040079b9 */ /* 0x0007e40008040000 */
[----:B---3--:R-:W-:Y:S01]  /*0340*/  NOP ;  /* 0x0000000000007918 */ /* 0x008fe20000000000 */
.L_x_5:
[----:B------:R-:W-:Y:S05]  /*0350*/  BSYNC.RECONVERGENT B0 ;  /* 0x0000000000007941 */ /* 0x000fea0003800200 */
.L_x_4:
[----:B------:R-:W-:Y:S04]  /*0360*/  BSSY.RECONVERGENT B0, `(.L_x_6) ;  /* 0x000000a000007945 */ /* 0x000fe80003800200 */
        /* <DEDUP_REMOVED lines=9> */
.L_x_7:
[----:B------:R-:W-:Y:S05]  /*0400*/  BSYNC.RECONVERGENT B0 ;  /* 0x0000000000007941 */ /* 0x000fea0003800200 */
.L_x_6:
[----:B------:R-:W3:Y:S01]  /*0410*/  LDCU.64 UR4, c[0x0][0x888] ;  /* 0x00011100ff0477ac */ /* 0x000ee20008000a00 */
[----:B------:R-:W-:Y:S02]  /*0420*/  UISETP.EQ.U32.AND UP2, UPT, UR8, URZ, UPT ;  /* 0x000000ff0800728c */ /* 0x000fe4000bf42070 */
[----:B------:R-:W-:Y:S02]  /*0430*/  UPLOP3.LUT UP4, UPT, UPT, UPT, UPT, 0x80, 0x8 ;  /* 0x000000000008789c */ /* 0x000fe40003f8f070 */
[----:B---3--:R-:W-:-:S04]  /*0440*/  UISETP.NE.U32.AND UP0, UPT, UR4, URZ, UPT ;  /* 0x000000ff0400728c */ /* 0x008fc8000bf05070 */
[----:B------:R-:W-:-:S04]  /*0450*/  UISETP.NE.AND.EX UP1, UPT, UR5, URZ, UPT, UP0 ;  /* 0x000000ff0500728c */ /* 0x000fc8000bf25300 */
[----:B------:R-:W-:-:S04]  /*0460*/  UISETP.EQ.OR.EX UP3, UPT, UR9, URZ, !UP1, UP2 ;  /* 0x000000ff0900728c */ /* 0x000fc8000cf62720 */
[----:B------:R-:W-:-:S06]  /*0470*/  UP2UR UR4, UPR, URZ, 0x8 ;  /* 0x00000008ff047883 */ /* 0x000fcc0008000000 */
[----:B------:R-:W-:Y:S01]  /*0480*/  MOV R143, UR4 ;  /* 0x00000004008f7c02 */ /* 0x000fe20008000f00 */
[----:B------:R-:W-:Y:S06]  /*0490*/  BRA.U !UP3, `(.L_x_8) ;  /* 0x000000010b207547 */ /* 0x000fec000b800000 */
[----:B-----5:R-:W-:Y:S01]  /*04a0*/  R2UR UR5, R72 ;  /* 0x00000000480572ca */ /* 0x020fe200000e0000 */
[----:B------:R-:W-:Y:S02]  /*04b0*/  UISETP.NE.U32.AND UP2, UPT, UR8, URZ, UPT ;  /* 0x000000ff0800728c */ /* 0x000fe4000bf45070 */
[----:B------:R-:W-:Y:S02]  /*04c0*/  USEL UR4, URZ, 0xffffffff, UP1 ;  /* 0xffffffffff047887 */ /* 0x000fe40008800000 */
[----:B------:R-:W-:-:S08]  /*04d0*/  UISETP.NE.AND.EX UP2, UPT, UR9, URZ, UPT, UP2 ;  /* 0x000000ff0900728c */ /* 0x000fd0000bf45320 */
[----:B------:R-:W-:-:S04]  /*04e0*/  UISETP.NE.AND UP0, UPT, UR5, URZ, UPT ;  /* 0x000000ff0500728c */ /* 0x000fc8000bf05270 */
[----:B------:R-:W-:-:S04]  /*04f0*/  @!UP2 USEL UR4, URZ, 0xffffffff, UP0 ;  /* 0xffffffffff04a887 */ /* 0x000fc80008000000 */
[----:B------:R-:W-:-:S04]  /*0500*/  ULOP3.LUT UR4, UR4, 0x1, URZ, 0xc0, !UPT ;  /* 0x0000000104047892 */ /* 0x000fc8000f8ec0ff */
[----:B------:R-:W-:-:S11]  /*0510*/  UISETP.NE.U32.AND UP4, UPT, UR4, 0x1, UPT ;  /* 0x000000010400788c */ /* 0x000fd6000bf85070 */
.L_x_8:
[----:B------:R-:W3:Y:S01]  /*0520*/  SHFL.IDX PT, R0, R141, RZ, 0x1f ;  /* 0x00001fff8d007589 */ /* 0x000ee200000e0000 */
[----:B------:R-:W-:-:S04]  /*0530*/  UISETP.NE.AND UP0, UPT, UR22, 0x2, UPT ;  /* 0x000000021600788c */ /* 0x000fc8000bf05270 */
[----:B------:R-:W-:Y:S02]  /*0540*/  UISETP.EQ.AND UP2, UPT, UR27, URZ, !UP0 ;  /* 0x000000ff1b00728c */ /* 0x000fe4000c742270 */
[----:B------:R-:W-:-:S04]  /*0550*/  USEL UR43, URZ, 0x1, UP0 ;  /* 0x00000001ff2b7887 */ /* 0x000fc80008000000 */
[----:B------:R-:W-:Y:S02]  /*0560*/  PLOP3.LUT P3, PT, P1, PT, UP2, 0x80, 0x8 ;  /* 0x000000000008781c */ /* 0x000fe40000f6f028 */
[----:B---3--:R-:W-:-:S13]  /*0570*/  ISETP.NE.AND P0, PT, R0, RZ, PT ;  /* 0x000000ff0000720c */ /* 0x008fda0003f05270 */
[----:B------:R-:W-:Y:S05]  /*0580*/  @P0 BRA `(.L_x_9) ;  /* 0x0000000400400947 */ /* 0x000fea0003800000 */
[----:B------:R-:W-:Y:S01]  /*0590*/  ELECT P0, URZ, PT ;  /* 0x0000000000ff782f */ /* 0x000fe20003800000 */
[----:B------:R-:W-:-:S12]  /*05a0*/  BSSY.RECONVERGENT B0, `(.L_x_9) ;  /* 0x000004e000007945 */ /* 0x000fd80003800200 */
[----:B------:R-:W-:Y:S05]  /*05b0*/  @!P0 BRA `(.L_x_10) ;  /* 0x0000000400308947 */ /* 0x000fea0003800000 */
[----:B------:R-:W-:Y:S01]  /*05c0*/  UMOV UR4, 0x400 ;  /* 0x0000040000047882 */ /* 0x000fe20000000000 */
[----:B------:R-:W-:Y:S01]  /*05d0*/  UMOV UR8, 0x1 ;  /* 0x0000000100087882 */ /* 0x000fe20000000000 */
[----:B------:R-:W-:Y:S01]  /*05e0*/  UMOV UR6, 0x2 ;  /* 0x0000000200067882 */ /* 0x000fe20000000000 */
[----:B------:R-:W-:Y:S02]  /*05f0*/  ULEA UR4, UR46, UR4, 0x18 ;  /* 0x000000042e047291 */ /* 0x000fe4000f8ec0ff */
[----:B------:R-:W-:-:S04]  /*0600*/  UIADD3 UR8, UPT, UPT, -UR8, 0x100000, URZ ;  /* 0x0010000008087890 */ /* 0x000fc8000fffe1ff */
[----:B------:R-:W-:Y:S02]  /*0610*/  USHF.L.U32 UR9, UR8, 0xb, URZ ;  /* 0x0000000b08097899 */ /* 0x000fe400080006ff */
[----:B------:R-:W-:Y:S02]  /*0620*/  USHF.L.U32 UR8, UR8, 0x1, URZ ;  /* 0x0000000108087899 */ /* 0x000fe400080006ff */
[----:B------:R-:W-:-:S04]  /*0630*/  UIADD3 UR6, UPT, UPT, -UR6, 0x100000, URZ ;  /* 0x0010000006067890 */ /* 0x000fc8000fffe1ff */
[----:B------:R-:W-:Y:S02]  /*0640*/  USHF.L.U32 UR7, UR6, 0xb, URZ ;  /* 0x0000000b06077899 */ /* 0x000fe400080006ff */
[----:B------:R-:W-:Y:S01]  /*0650*/  USHF.L.U32 UR6, UR6, 0x1, URZ ;  /* 0x0000000106067899 */ /* 0x000fe200080006ff */
[----:B------:R-:W3:Y:S03]  /*0660*/  FENCE.VIEW.ASYNC.S ;  /* 0x00000000000073c6 */ /* 0x000ee60000000000 */
[----:B---3--:R3:W4:Y:S08]  /*0670*/  SYNCS.EXCH.64 URZ, [UR4], UR8 ;  /* 0x0000000804ff75b2 */ /* 0x0087300008000100 */
[----:B------:R3:W1:Y:S01]  /*0680*/  SYNCS.EXCH.64 URZ, [UR4+0x100], UR6 ;  /* 0x0001000604ff75b2 */ /* 0x0006620008000100 */
        /* <DEDUP_REMOVED lines=61> */
[----:B------:R3:W1:Y:S02]  /*0a60*/  SYNCS.EXCH.64 URZ, [UR4+0x1f8], UR6 ;  /* 0x0001f80604ff75b2 */ /* 0x0006640008000100 */
[----:B---34-:R-:W-:Y:S01]  /*0a70*/  NOP ;  /* 0x0000000000007918 */ /* 0x018fe20000000000 */
.L_x_10:
[----:B------:R-:W-:Y:S05]  /*0a80*/  BSYNC.RECONVERGENT B0 ;  /* 0x0000000000007941 */ /* 0x000fea0003800200 */
.L_x_9:
[----:B------:R-:W3:Y:S01]  /*0a90*/  SHFL.IDX PT, R0, R141, RZ, 0x1f ;  /* 0x00001fff8d007589 */ /* 0x000ee200000e0000 */
[----:B------:R-:W-:Y:S01]  /*0aa0*/  NOP ;  /* 0x0000000000007918 */ /* 0x000fe20000000000 */
[----:B---3--:R-:W-:-:S13]  /*0ab0*/  ISETP.NE.AND P0, PT, R0, 0x1, PT ;  /* 0x000000010000780c */ /* 0x008fda0003f05270 */
[----:B------:R-:W-:Y:S05]  /*0ac0*/  @P0 BRA `(.L_x_11) ;  /* 0x0000000000440947 */ /* 0x000fea0003800000 */
        /* <DEDUP_REMOVED lines=10> */
[----:B------:R-:W-:Y:S01]  /*0b70*/  ELECT P0, URZ, PT ;  /* 0x0000000000ff782f */ /* 0x000fe20003800000 */
[----:B------:R-:W3:Y:S02]  /*0b80*/  FENCE.VIEW.ASYNC.S ;  /* 0x00000000000073c6 */ /* 0x000ee40000000000 */
[----:B---3--:R3:W4:Y:S08]  /*0b90*/  SYNCS.EXCH.64 URZ, [UR4+0x200], UR8 ;  /* 0x0002000804ff75b2 */ /* 0x0087300008000100 */
[----:B------:R3:W1:Y:S01]  /*0ba0*/  SYNCS.EXCH.64 URZ, [UR4+0x210], UR6 ;  /* 0x0002100604ff75b2 */ /* 0x0006620008000100 */
[----:B------:R3:W1:Y:S01]  /*0bb0*/  SYNCS.EXCH.64 URZ, [UR4+0x208], UR8 ;  /* 0x0002080804ff75b2 */ /* 0x0006620008000100 */
[----:B------:R3:W1:Y:S01]  /*0bc0*/  SYNCS.EXCH.64 URZ, [UR4+0x218], UR6 ;  /* 0x0002180604ff75b2 */ /* 0x0006620008000100 */
[----:B------:R-:W-:Y:S01]  /*0bd0*/  NOP ;  /* 0x0000000000007918 */ /* 0x000fe20000000000 */
.L_x_11:
[----:B------:R-:W2:Y:S01]  /*0be0*/  SHFL.IDX PT, R0, R141, RZ, 0x1f ;  /* 0x00001fff8d007589 */ /* 0x000ea200000e0000 */
[----:B------:R-:W-:Y:S01]  /*0bf0*/  NOP ;  /* 0x0000000000007918 */ /* 0x000fe20000000000 */
[----:B--2---:R-:W-:-:S13]  /*0c00*/  ISETP.NE.AND P0, PT, R0, 0x3, PT ;  /* 0x000000030000780c */ /* 0x004fda0003f05270 */
[----:B------:R-:W-:Y:S05]  /*0c10*/  @P0 BRA `(.L_x_12) ;  /* 0x00000000002c0947 */ /* 0x000fea0003800000 */
[----:B---3--:R-:W-:Y:S01]  /*0c20*/  UMOV UR6, 0x400 ;  /* 0x0000040000067882 */ /* 0x008fe20000000000 */
[----:B------:R-:W-:Y:S01]  /*0c30*/  UMOV UR4, 0x20 ;  /* 0x0000002000047882 */ /* 0x000fe20000000000 */
[----:B------:R-:W-:Y:S02]  /*0c40*/  ULEA UR6, UR46, UR6, 0x18 ;  /* 0x000000062e067291 */ /* 0x000fe4000f8ec0ff */
[----:B------:R-:W-:-:S04]  /*0c50*/  UIADD3 UR4, UPT, UPT, -UR4, 0x100000, URZ ;  /* 0x0010000004047890 */ /* 0x000fc8000fffe1ff */
[----:B------:R-:W-:Y:S02]  /*0c60*/  USHF.L.U32 UR5, UR4, 0xb, URZ ;  /* 0x0000000b04057899 */ /* 0x000fe400080006ff */
[----:B------:R-:W-:Y:S01]  /*0c70*/  USHF.L.U32 UR4, UR4, 0x1, URZ ;  /* 0x0000000104047899 */ /* 0x000fe200080006ff */
[----:B------:R-:W-:Y:S01]  /*0c80*/  ELECT P0, URZ, PT ;  /* 0x0000000000ff782f */ /* 0x000fe20003800000 */
[----:B------:R-:W2:Y:S10]  /*0c90*/  FENCE.VIEW.ASYNC.S ;  /* 0x00000000000073c6 */ /* 0x000eb40000000000 */
[----:B--2---:R2:W3:Y:S01]  /*0ca0*/  SYNCS.EXCH.64 URZ, [UR6+0x220], UR4 ;  /* 0x0002200406ff75b2 */ /* 0x0044e20008000100 */
[----:B------:R2:W1:Y:S01]  /*0cb0*/  SYNCS.EXCH.64 URZ, [UR6+0x228], UR4 ;  /* 0x0002280406ff75b2 */ /* 0x0004620008000100 */
[----:B------:R-:W-:Y:S01]  /*0cc0*/  NOP ;  /* 0x0000000000007918 */ /* 0x000fe20000000000 */
.L_x_12:
[----:B------:R-:W4:Y:S01]  /*0cd0*/  SHFL.IDX PT, R0, R141, RZ, 0x1f ;  /* 0x00001fff8d007589 */ /* 0x000f2200000e0000 */
[----:B------:R-:W-:Y:S01]  /*0ce0*/  NOP ;  /* 0x0000000000007918 */ /* 0x000fe20000000000 */
[----:B----4-:R-:W-:-:S13]  /*0cf0*/  ISETP.NE.AND P0, PT, R0, 0x4, PT ;  /* 0x000000040000780c */ /* 0x010fda0003f05270 */
[----:B------:R-:W-:Y:S05]  /*0d00*/  @P0 BRA `(.L_x_13) ;  /* 0x0000000000480947 */ /* 0x000fea0003800000 */
[----:B--23--:R-:W-:Y:S01]  /*0d10*/  UMOV UR4, 0x3a0 ;  /* 0x000003a000047882 */ /* 0x00cfe20000000000 */
[----:B------:R-:W-:Y:S01]  /*0d20*/  UMOV UR6, 0x400 ;  /* 0x0000040000067882 */ /* 0x000fe20000000000 */
[----:B------:R-:W-:Y:S01]  /*0d30*/  USEL UR4, UR4, 0x320, UP4 ;  /* 0x0000032004047887 */ /* 0x000fe2000a000000 */
        /* <DEDUP_REMOVED lines=9> */
[----:B------:R-:W2:Y:S02]  /*0dd0*/  FENCE.VIEW.ASYNC.S ;  /* 0x00000000000073c6 */ /* 0x000ea40000000000 */
[----:B--2---:R4:W2:Y:S08]  /*0de0*/  SYNCS.EXCH.64 URZ, [UR6+0x230], UR8 ;  /* 0x0002300806ff75b2 */ /* 0x0048b00008000100 */
[----:B------:R4:W3:Y:S01]  /*0df0*/  SYNCS.EXCH.64 URZ, [UR6+0x240], UR4 ;  /* 0x0002400406ff75b2 */ /* 0x0008e20008000100 */
[----:B------:R4:W1:Y:S01]  /*0e00*/  SYNCS.EXCH.64 URZ, [UR6+0x238], UR8 ;  /* 0x0002380806ff75b2 */ /* 0x0008620008000100 */
[----:B------:R4:W1:Y:S02]  /*0e10*/  SYNCS.EXCH.64 URZ, [UR6+0x248], UR4 ;  /* 0x0002480406ff75b2 */ /* 0x0008640008000100 */
[----:B----4-:R-:W-:Y:S01]  /*0e20*/  NOP ;  /* 0x0000000000007918 */ /* 0x010fe20000000000 */
.L_x_13:
[----:B------:R-:W4:Y:S01]  /*0e30*/  SHFL.IDX PT, R0, R141, RZ, 0x1f ;  /* 0x00001fff8d007589 */ /* 0x000f2200000e0000 */
[----:B------:R-:W-:Y:S01]  /*0e40*/  NOP ;  /* 0x0000000000007918 */ /* 0x000fe20000000000 */
[----:B----4-:R-:W-:-:S13]  /*0e50*/  ISETP.NE.AND P0, PT, R0, 0x5, PT ;  /* 0x000000050000780c */ /* 0x010fda0003f05270 */
[----:B------:R-:W-:Y:S05]  /*0e60*/  @P0 BRA `(.L_x_14) ;  /* 0x0000000000540947 */ /* 0x000fea0003800000 */
[----:B--23--:R-:W-:Y:S01]  /*0e70*/  UMOV UR4, 0x400 ;  /* 0x0000040000047882 */ /* 0x00cfe20000000000 */
        /* <DEDUP_REMOVED lines=14> */
[----:B------:R4:W1:Y:S01]  /*0f60*/  SYNCS.EXCH.64 URZ, [UR4+0x278], UR8 ;  /* 0x0002780804ff75b2 */ /* 0x0008620008000100 */
[----:B------:R4:W1:Y:S01]  /*0f70*/  SYNCS.EXCH.64 URZ, [UR4+0x260], UR6 ;  /* 0x0002600604ff75b2 */ /* 0x0008620008000100 */
[----:B------:R4:W1:Y:S01]  /*0f80*/  SYNCS.EXCH.64 URZ, [UR4+0x280], UR8 ;  /* 0x0002800804ff75b2 */ /* 0x0008620008000100 */
[----:B------:R4:W1:Y:S01]  /*0f90*/  SYNCS.EXCH.64 URZ, [UR4+0x268], UR6 ;  /* 0x0002680604ff75b2 */ /* 0x0008620008000100 */
[----:B------:R4:W1:Y:S02]  /*0fa0*/  SYNCS.EXCH.64 URZ, [UR4+0x288], UR8 ;  /* 0x0002880804ff75b2 */ /* 0x0008640008000100 */
[----:B----4-:R-:W-:Y:S01]  /*0fb0*/  NOP ;  /* 0x0000000000007918 */ /* 0x010fe20000000000 */
.L_x_14:
[----:B------:R-:W4:Y:S01]  /*0fc0*/  SHFL.IDX PT, R0, R141, RZ, 0x1f ;  /* 0x00001fff8d007589 */ /* 0x000f2200000e0000 */
[----:B------:R-:W-:Y:S01]  /*0fd0*/  ISETP.NE.OR P1, PT, RZ, UR22, !P1 ;  /* 0x00000016ff007c0c */ /* 0x000fe2000cf25670 */
[----:B------:R-:W-:Y:S01]  /*0fe0*/  NOP ;  /* 0x0000000000007918 */ /* 0x000fe20000000000 */
[----:B----4-:R-:W-:-:S13]  /*0ff0*/  ISETP.NE.AND P0, PT, R0, 0x3, PT ;  /* 0x000000030000780c */ /* 0x010fda0003f05270 */
[----:B------:R-:W-:Y:S05]  /*1000*/  @P0 BRA `(.L_x_15) ;  /* 0x0000000000340947 */ /* 0x000fea0003800000 */
[----:B--23--:R-:W-:Y:S01]  /*1010*/  UMOV UR4, 0x400 ;  /* 0x0000040000047882 */ /* 0x00cfe20000000000 */
[----:B------:R-:W-:Y:S01]  /*1020*/  UMOV UR6, 0x20 ;  /* 0x0000002000067882 */ /* 0x000fe20000000000 */
[----:B------:R-:W-:Y:S02]  /*1030*/  ULEA UR4, UR46, UR4, 0x18 ;  /* 0x000000042e047291 */ /* 0x000fe4000f8ec0ff */
[----:B------:R-:W-:-:S04]  /*1040*/  UIADD3 UR6, UPT, UPT, -UR6, 0x100000, URZ ;  /* 0x0010000006067890 */ /* 0x000fc8000fffe1ff */
[----:B------:R-:W-:Y:S02]  /*1050*/  USHF.L.U32 UR7, UR6, 0xb, URZ ;  /* 0x0000000b06077899 */ /* 0x000fe400080006ff */
[----:B------:R-:W-:Y:S01]  /*1060*/  USHF.L.U32 UR6, UR6, 0x1, URZ ;  /* 0x0000000106067899 */ /* 0x000fe200080006ff */
[----:B------:R-:W-:Y:S01]  /*1070*/  ELECT P0, URZ, PT ;  /* 0x0000000000ff782f */ /* 0x000fe20003800000 */
[----:B------:R-:W2:Y:S10]  /*1080*/  FENCE.VIEW.ASYNC.S ;  /* 0x00000000000073c6 */ /* 0x000eb40000000000 */
[----:B--2---:R4:W2:Y:S01]  /*1090*/  SYNCS.EXCH.64 URZ, [UR4+0x290], UR6 ;  /* 0x0002900604ff75b2 */ /* 0x0048a20008000100 */
[----:B------:R4:W3:Y:S01]  /*10a0*/  SYNCS.EXCH.64 URZ, [UR4+0x2a0], UR6 ;  /* 0x0002a00604ff75b2 */ /* 0x0008e20008000100 */
[----:B------:R4:W1:Y:S01]  /*10b0*/  SYNCS.EXCH.64 URZ, [UR4+0x298], UR6 ;  /* 0x0002980604ff75b2 */ /* 0x0008620008000100 */
[----:B------:R4:W1:Y:S02]  /*10c0*/  SYNCS.EXCH.64 URZ, [UR4+0x2a8], UR6 ;  /* 0x0002a80604ff75b2 */ /* 0x0008640008000100 */
[----:B----4-:R-:W-:Y:S01]  /*10d0*/  NOP ;  /* 0x0000000000007918 */ /* 0x010fe20000000000 */
.L_x_15:
[----:B------:R-:W-:Y:S01]  /*10e0*/  VOTEU.ALL UP0, P1 ;  /* 0x0000000000ff7886 */ /* 0x000fe20000800000 */
[----:B--23--:R-:W-:Y:S01]  /*10f0*/  UMOV UR4, 0x20 ;  /* 0x0000002000047882 */ /* 0x00cfe20000000000 */
[----:B------:R-:W2:Y:S01]  /*1100*/  LDCU UR7, c[0x0][0x36c] ;  /* 0x00006d80ff0777ac */ /* 0x000ea20008000800 */
[----:B------:R-:W-:Y:S01]  /*1110*/  NOP ;  /* 0x0000000000007918 */ /* 0x000fe20000000000 */
[----:B------:R-:W-:Y:S01]  /*1120*/  LOP3.LUT R0, R154, 0x1f, RZ, 0xc0, !PT ;  /* 0x0000001f9a007812 */ /* 0x000fe200078ec0ff */
[----:B------:R-:W-:Y:S01]  /*1130*/  @!UP0 UMOV UR6, 0x400 ;  /* 0x0000040000068882 */ /* 0x000fe20000000000 */
[----:B------:R-:W-:-:S04]  /*1140*/  @!UP0 UIADD3 UR4, UPT, UPT, -UR4, 0x100000, URZ ;  /* 0x0010000004048890 */ /* 0x000fc8000fffe1ff */
[----:B------:R-:W-:Y:S02]  /*1150*/  @!UP0 USHF.L.U32 UR5, UR4, 0xb, URZ ;  /* 0x0000000b04058899 */ /* 0x000fe400080006ff */
[----:B------:R-:W-:Y:S02]  /*1160*/  @!UP0 USHF.L.U32 UR4, UR4, 0x1, URZ ;  /* 0x0000000104048899 */ /* 0x000fe400080006ff */
[----:B------:R-:W-:Y:S01]  /*1170*/  @!UP0 ULEA UR6, UR46, UR6, 0x18 ;  /* 0x000000062e068291 */ /* 0x000fe2000f8ec0ff */
[----:B------:R-:W-:Y:S01]  /*1180*/  VOTEU.ALL UP0, P1 ;  /* 0x0000000000ff7886 */ /* 0x000fe20000800000 */
[----:B------:R-:W-:Y:S02]  /*1190*/  UISETP.NE.AND UP5, UPT, UR22, URZ, UPT ;  /* 0x000000ff1600728c */ /* 0x000fe4000bfa5270 */
[----:B--2---:R-:W-:Y:S01]  /*11a0*/  UISETP.EQ.U32.AND UP6, UPT, UR7, 0x1, UPT ;  /* 0x000000010700788c */ /* 0x004fe2000bfc2070 */
[----:B------:R-:W2:Y:S07]  /*11b0*/  FENCE.VIEW.ASYNC.S ;  /* 0x00000000000073c6 */ /* 0x000eae0000000000 */
[----:B--2---:R2:W3:Y:S01]  /*11c0*/  @!UP0 SYNCS.EXCH.64 URZ, [UR6+0x2b0], UR4 ;  /* 0x0002b00406ff85b2 */ /* 0x0044e20008000100 */
[----:B------:R-:W-:Y:S05]  /*11d0*/  BRA.U !UP6, `(.L_x_16) ;  /* 0x000000010e087547 */ /* 0x000fea000b800000 */
[----:B-1-3--:R-:W-:Y:S01]  /*11e0*/  UCGABAR_ARV ;  /* 0x00000000000079c7 */ /* 0x00afe20008000000 */
[----:B------:R-:W-:Y:S05]  /*11f0*/  BRA `(.L_x_17) ;  /* 0x0000000000047947 */ /* 0x000fea0003800000 */
.L_x_16:
[----:B-1-3--:R-:W-:Y:S01]  /*1200*/  NOP ;  /* 0x0000000000007918 */ /* 0x00afe20000000000 */
.L_x_17:
[----:B------:R-:W1:Y:S01]  /*1210*/  S2UR UR25, SR_CTAID.X ;  /* 0x00000000001979c3 */ /* 0x000e620000002500 */
[----:B------:R-:W-:-:S05]  /*1220*/  CS2R.32 R142, SR_CgaSize ;  /* 0x00000000008e7805 */ /* 0x000fca0000008a00 */
[----:B------:R-:W-:-:S05]  /*1230*/  IMAD R142, R142, -0xa0, RZ ;  /* 0xffffff608e8e7824 */ /* 0x000fca00078e02ff */
[----:B--2---:R-:W-:-:S14]  /*1240*/  R2UR UR5, R142 ;  /* 0x000000008e0572ca */ /* 0x004fdc00000e0000 */
[----:B------:R-:W2:Y:S01]  /*1250*/  LDCU UR5, c[0x0][UR5+0x2b0] ;  /* 0x00005600050577ac */ /* 0x000ea20008000800 */
[----:B------:R-:W-:-:S05]  /*1260*/  CS2R.32 R142, SR_CgaSize ;  /* 0x00000000008e7805 */ /* 0x000fca0000008a00 */
[----:B------:R-:W-:-:S05]  /*1270*/  IMAD R142, R142, -0xa0, RZ ;  /* 0xffffff608e8e7824 */ /* 0x000fca00078e02ff */
[----:B------:R-:W-:-:S14]  /*1280*/  R2UR UR4, R142 ;  /* 0x000000008e0472ca */ /* 0x000fdc00000e0000 */
[----:B------:R-:W3:Y:S01]  /*1290*/  LDCU UR4, c[0x0][UR4+0x2b4] ;  /* 0x00005680040477ac */ /* 0x000ee20008000800 */
[----:B------:R-:W4:Y:S01]  /*12a0*/  S2UR UR30, SR_CTAID.Y ;  /* 0x00000000001e79c3 */ /* 0x000f220000002600 */
[----:B------:R-:W-:-:S05]  /*12b0*/  CS2R.32 R142, SR_CgaSize ;  /* 0x00000000008e7805 */ /* 0x000fca0000008a00 */
[----:B------:R-:W-:-:S05]  /*12c0*/  IMAD R142, R142, -0xa0, RZ ;  /* 0xffffff608e8e7824 */ /* 0x000fca00078e02ff */
[----:B------:R-:W-:-:S14]  /*12d0*/  R2UR UR7, R142 ;  /* 0x000000008e0772ca */ /* 0x000fdc00000e0000 */
[----:B------:R-:W3:Y:S01]  /*12e0*/  LDCU UR7, c[0x0][UR7+0x2a4] ;  /* 0x00005480070777ac */ /* 0x000ee20008000800 */
[----:B------:R-:W-:Y:S01]  /*12f0*/  UISETP.GT.U32.AND UP0, UPT, UR27, 0xffff, UPT ;  /* 0x0000ffff1b00788c */ /* 0x000fe2000bf04070 */
[----:B------:R-:W-:-:S05]  /*1300*/  CS2R.32 R142, SR_CgaSize ;  /* 0x00000000008e7805 */ /* 0x000fca0000008a00 */
[----:B------:R-:W-:-:S05]  /*1310*/  IMAD R142, R142, -0xa0, RZ ;  /* 0xffffff608e8e7824 */ /* 0x000fca00078e02ff */
[----:B------:R-:W-:-:S14]  /*1320*/  R2UR UR63, R142 ;  /* 0x000000008e3f72ca */ /* 0x000fdc00000e0000 */
[----:B------:R-:W3:Y:S01]  /*1330*/  LDCU UR63, c[0x0][UR63+0x2a0] ;  /* 0x000054003f3f77ac */ /* 0x000ee20008000800 */
[----:B------:R-:W3:Y:S01]  /*1340*/  LDCU UR21, c[0x0][0xb24] ;  /* 0x00016480ff1577ac */ /* 0x000ee20008000800 */
[----:B------:R-:W3:Y:S01]  /*1350*/  LDCU UR42, c[0x0][0xb24] ;  /* 0x00016480ff2a77ac */ /* 0x000ee20008000800 */
[----:B-1----:R-:W-:Y:S01]  /*1360*/  I2FP.F32.U32 R3, UR25 ;  /* 0x0000001900037c45 */ /* 0x002fe20008201000 */
[----:B------:R-:W1:Y:S04]  /*1370*/  LDCU UR29, c[0x0][0xb30] ;  /* 0x00016600ff1d77ac */ /* 0x000e680008000800 */
[----:B--2---:R-:W-:Y:S01]  /*1380*/  FMUL R3, R3, UR5 ;  /* 0x0000000503037c20 */ /* 0x004fe20008400000 */
[----:B------:R-:W-:Y:S01]  /*1390*/  USEL UR5, UR27, 0xffff, !UP0 ;  /* 0x0000ffff1b057887 */ /* 0x000fe2000c000000 */
[----:B----4-:R-:W-:Y:S01]  /*13a0*/  I2FP.F32.U32 R2, UR30 ;  /* 0x0000001e00027c45 */ /* 0x010fe20008201000 */
[----:B------:R-:W-:-:S03]  /*13b0*/  USHF.L.U32 UR24, UR46, 0x9, URZ ;  /* 0x000000092e187899 */ /* 0x000fc600080006ff */
[----:B------:R-:W2:Y:S01]  /*13c0*/  F2I.U32.TRUNC.NTZ R3, R3 ;  /* 0x0000000300037305 */ /* 0x000ea2000020f000 */
[----:B------:R-:W-:Y:S01]  /*13d0*/  ULOP3.LUT UR23, UR5, 0xffff, URZ, 0xc0, !UPT ;  /* 0x0000ffff05177892 */ /* 0x000fe2000f8ec0ff */
[----:B---3--:R-:W-:-:S06]  /*13e0*/  FMUL R2, R2, UR4 ;  /* 0x0000000402027c20 */ /* 0x008fcc0008400000 */
[----:B------:R-:W3:Y:S01]  /*13f0*/  F2I.U32.TRUNC.NTZ R2, R2 ;  /* 0x0000000200027305 */ /* 0x000ee2000020f000 */
[----:B--2---:R-:W-:Y:S02]  /*1400*/  R2UR UR4, R3 ;  /* 0x00000000030472ca */ /* 0x004fe400000e0000 */
[----:B------:R-:W-:Y:S02]  /*1410*/  PRMT R3, RZ, 0x7610, R3 ;  /* 0x00007610ff037816 */ /* 0x000fe40000000003 */
[----:B---3--:R-:W-:Y:S02]  /*1420*/  R2UR UR6, R2 ;  /* 0x00000000020672ca */ /* 0x008fe400000e0000 */
[----:B------:R-:W-:-:S07]  /*1430*/  PRMT R2, RZ, 0x7610, R2 ;  /* 0x00007610ff027816 */ /* 0x000fce0000000002 */
[----:B------:R-:W-:-:S04]  /*1440*/  UIADD3 UR5, UPT, UPT, -UR4, URZ, URZ ;  /* 0x000000ff04057290 */ /* 0x000fc8000fffe1ff */
[----:B------:R-:W-:Y:S02]  /*1450*/  UIMAD UR63, UR63, UR5, UR25 ;  /* 0x000000053f3f72a4 */ /* 0x000fe4000f8e0219 */
[----:B------:R-:W-:-:S04]  /*1460*/  UIADD3 UR4, UPT, UPT, -UR6, URZ, URZ ;  /* 0x000000ff06047290 */ /* 0x000fc8000fffe1ff */
[----:B------:R-:W-:-:S06]  /*1470*/  UIMAD UR4, UR7, UR4, UR30 ;  /* 0x00000004070472a4 */ /* 0x000fcc000f8e021e */
[----:B------:R-:W-:Y:S01]  /*1480*/  IMAD.U32 R142, RZ, RZ, UR4 ;  /* 0x00000004ff8e7e24 */ /* 0x000fe2000f8e00ff */
[----:B-1----:R-:W-:Y:S06]  /*1490*/  BRA.U UP5, `(.L_x_18) ;  /* 0x0000000105407547 */ /* 0x002fec000b800000 */
[----:B------:R-:W-:Y:S01]  /*14a0*/  R2UR UR4, R142 ;  /* 0x000000008e0472ca */ /* 0x000fe200000e0000 */
[----:B------:R-:W-:-:S12]  /*14b0*/  ULOP3.LUT UR7, UR63, 0xfffffffe, URZ, 0xc0, !UPT ;  /* 0xfffffffe3f077892 */ /* 0x000fd8000f8ec0ff */
[----:B------:R-:W-:Y:S02]  /*14c0*/  UISETP.NE.AND UP0, UPT, UR4, URZ, UPT ;  /* 0x000000ff0400728c */ /* 0x000fe4000bf05270 */
[----:B------:R-:W-:Y:S02]  /*14d0*/  ULOP3.LUT UR4, UR63, 0x2, URZ, 0x3c, !UPT ;  /* 0x000000023f047892 */ /* 0x000fe4000f8e3cff */
[----:B------:R-:W-:Y:S02]  /*14e0*/  UISETP.GT.U32.AND UP2, UPT, UR63, 0x1, UP0 ;  /* 0x000000013f00788c */ /* 0x000fe40008744070 */
[----:B------:R-:W-:Y:S02]  /*14f0*/  UISETP.GT.U32.AND UP0, UPT, UR4, 0x1, UP0 ;  /* 0x000000010400788c */ /* 0x000fe40008704070 */
[----:B------:R-:W-:Y:S02]  /*1500*/  USEL UR5, URZ, 0x2, UP2 ;  /* 0x00000002ff057887 */ /* 0x000fe40009000000 */
[----:B------:R-:W-:-:S02]  /*1510*/  USEL UR6, URZ, 0x1, UP2 ;  /* 0x00000001ff067887 */ /* 0x000fc40009000000 */
[----:B------:R-:W-:Y:S02]  /*1520*/  USEL UR4, URZ, 0x4, UP0 ;  /* 0x00000004ff047887 */ /* 0x000fe40008000000 */
[----:B------:R-:W-:Y:S02]  /*1530*/  USEL UR8, URZ, 0x8, UP0 ;  /* 0x00000008ff087887 */ /* 0x000fe40008000000 */
[----:B------:R-:W-:-:S03]  /*1540*/  UIADD3 UR4, UPT, UPT, UR4, UR5, UR6 ;  /* 0x0000000504047290 */ /* 0x000fc6000fffe006 */
[----:B------:R-:W-:Y:S01]  /*1550*/  UMOV UR5, 0x3 ;  /* 0x0000000300057882 */ /* 0x000fe20000000000 */
[----:B------:R-:W-:Y:S02]  /*1560*/  UIADD3 UR4, UPT, UPT, UR4, UR8, URZ ;  /* 0x0000000804047290 */ /* 0x000fe4000fffe0ff */
[----:B------:R-:W-:-:S04]  /*1570*/  USHF.L.U32 UR5, UR5, UR7, URZ ;  /* 0x0000000705057299 */ /* 0x000fc800080006ff */
[----:B------:R-:W-:Y:S02]  /*1580*/  MOV R3, UR4 ;  /* 0x0000000400037c02 */ /* 0x000fe40008000f00 */
[----:B------:R-:W-:-:S07]  /*1590*/  IMAD.U32 R2, RZ, RZ, UR5 ;  /* 0x00000005ff027e24 */ /* 0x000fce000f8e00ff */
.L_x_18:
[----:B------:R-:W1:Y:S01]  /*15a0*/  S2UR UR36, SR_CTAID.Z ;  /* 0x00000000002479c3 */ /* 0x000e620000002700 */
[----:B------:R-:W-:Y:S01]  /*15b0*/  UISETP.GE.AND UP0, UPT, UR21, 0x1, UPT ;  /* 0x000000011500788c */ /* 0x000fe2000bf06270 */
[----:B------:R-:W-:Y:S01]  /*15c0*/  UMOV UR31, 0x5 ;  /* 0x00000005001f7882 */ /* 0x000fe20000000000 */
[----:B------:R-:W-:-:S07]  /*15d0*/  UMOV UR20, UR25 ;  /* 0x0000001900147c82 */ /* 0x000fce0008000000 */
[----:B------:R-:W-:Y:S05]  /*15e0*/  BRA.U !UP0, `(.L_x_19) ;  /* 0x0000000108d47547 */ /* 0x000fea000b800000 */
[----:B------:R-:W2:Y:S01]  /*15f0*/  LDCU.128 UR16, c[0x0][0xb10] ;  /* 0x00016200ff1077ac */ /* 0x000ea20008000c00 */
[----:B------:R-:W3:Y:S01]  /*1600*/  LDCU UR6, c[0x0][0x370] ;  /* 0x00006e00ff0677ac */ /* 0x000ee20008000800 */
[----:B------:R-:W4:Y:S01]  /*1610*/  LDCU UR7, c[0x0][0x374] ;  /* 0x00006e80ff0777ac */ /* 0x000f220008000800 */
[----:B------:R-:W1:Y:S01]  /*1620*/  LDCU UR26, c[0x0][0xb0c] ;  /* 0x00016180ff1a77ac */ /* 0x000e620008000800 */
[----:B------:R-:W1:Y:S01]  /*1630*/  LDCU UR20, c[0x0][0xb20] ;  /* 0x00016400ff1477ac */ /* 0x000e620008000800 */
[----:B------:R-:W1:Y:S01]  /*1640*/  LDCU.64 UR8, c[0x0][0xb28] ;  /* 0x00016500ff0877ac */ /* 0x000e620008000a00 */
[----:B--2---:R-:W-:Y:S02]  /*1650*/  UISETP.NE.AND UP3, UPT, UR18, 0x1, UPT ;  /* 0x000000011200788c */ /* 0x004fe4000bf65270 */
[----:B----4-:R-:W-:Y:S02]  /*1660*/  UIMAD.WIDE.U32 UR10, UR7, UR19, URZ ;  /* 0x00000013070a72a5 */ /* 0x010fe4000f8e00ff */
[----:B---3--:R-:W-:-:S02]  /*1670*/  UIMAD.WIDE.U32 UR12, UR6, UR16, URZ ;  /* 0x00000010060c72a5 */ /* 0x008fc4000f8e00ff */
[----:B-1----:R-:W-:Y:S02]  /*1680*/  UISETP.NE.AND UP0, UPT, UR26, 0x1, UPT ;  /* 0x000000011a00788c */ /* 0x002fe4000bf05270 */
[----:B------:R-:W-:Y:S01]  /*1690*/  UIMAD.WIDE.U32 UR4, UR25, UR16, URZ ;  /* 0x00000010190472a5 */ /* 0x000fe2000f8e00ff */
[----:B------:R-:W-:Y:S02]  /*16a0*/  UMOV UR10, UR11 ;  /* 0x0000000b000a7c82 */ /* 0x000fe40008000000 */
[----:B------:R-:W-:Y:S01]  /*16b0*/  UMOV UR12, UR13 ;  /* 0x0000000d000c7c82 */ /* 0x000fe20008000000 */
[----:B------:R-:W-:Y:S02]  /*16c0*/  @UP3 USHF.R.U32.HI UR7, URZ, UR20, UR10 ;  /* 0x00000014ff073299 */ /* 0x000fe4000801160a */
[----:B------:R-:W-:Y:S01]  /*16d0*/  UISETP.NE.AND UP2, UPT, UR21, 0x1, UPT ;  /* 0x000000011500788c */ /* 0x000fe2000bf45270 */
[----:B------:R-:W-:Y:S02]  /*16e0*/  UMOV UR4, UR5 ;  /* 0x0000000500047c82 */ /* 0x000fe40008000000 */
[----:B------:R-:W-:-:S02]  /*16f0*/  @UP0 USHF.R.U32.HI UR6, URZ, UR17, UR12 ;  /* 0x00000011ff060299 */ /* 0x000fc4000801160c */
[----:B------:R-:W-:Y:S02]  /*1700*/  USHF.R.U32.HI UR4, URZ, UR17, UR4 ;  /* 0x00000011ff047299 */ /* 0x000fe40008011604 */
[----:B------:R-:W-:Y:S02]  /*1710*/  UIMAD.WIDE.U32 UR12, UR30, UR19, URZ ;  /* 0x000000131e0c72a5 */ /* 0x000fe4000f8e00ff */
[----:B------:R-:W-:Y:S02]  /*1720*/  UIMAD.WIDE.U32 UR10, UR7, UR8, URZ ;  /* 0x00000008070a72a5 */ /* 0x000fe4000f8e00ff */
[----:B------:R-:W-:Y:S02]  /*1730*/  UIMAD.WIDE.U32 UR14, UR6, UR8, URZ ;  /* 0x00000008060e72a5 */ /* 0x000fe4000f8e00ff */
[----:B------:R-:W-:-:S03]  /*1740*/  USEL UR5, UR25, UR4, !UP0 ;  /* 0x0000000419057287 */ /* 0x000fc6000c000000 */
[----:B------:R-:W-:Y:S01]  /*1750*/  UMOV UR4, UR13 ;  /* 0x0000000d00047c82 */ /* 0x000fe20008000000 */
[----:B------:R-:W-:Y:S01]  /*1760*/  UMOV UR10, UR11 ;  /* 0x0000000b000a7c82 */ /* 0x000fe20008000000 */
[----:B------:R-:W-:Y:S02]  /*1770*/  USHF.R.U32.HI UR4, URZ, UR20, UR4 ;  /* 0x00000014ff047299 */ /* 0x000fe40008011604 */
[----:B------:R-:W-:Y:S01]  /*1780*/  @UP2 USHF.R.U32.HI UR7, URZ, UR9, UR10 ;  /* 0x00000009ff072299 */ /* 0x000fe2000801160a */
[----:B------:R-:W-:Y:S01]  /*1790*/  UMOV UR14, UR15 ;  /* 0x0000000f000e7c82 */ /* 0x000fe20008000000 */
[----:B------:R-:W-:Y:S02]  /*17a0*/  USEL UR4, UR30, UR4, !UP3 ;  /* 0x000000041e047287 */ /* 0x000fe4000d800000 */
[----:B------:R-:W-:Y:S02]  /*17b0*/  @UP2 USHF.R.U32.HI UR6, URZ, UR9, UR14 ;  /* 0x00000009ff062299 */ /* 0x000fe4000801160e */
[----:B------:R-:W-:-:S02]  /*17c0*/  UIMAD UR7, UR7, UR21, URZ ;  /* 0x00000015070772a4 */ /* 0x000fc4000f8e02ff */
[----:B------:R-:W-:Y:S02]  /*17d0*/  UIMAD UR12, UR6, UR21, URZ ;  /* 0x00000015060c72a4 */ /* 0x000fe4000f8e02ff */
[----:B------:R-:W-:Y:S02]  /*17e0*/  UISETP.GE.AND UP0, UPT, UR4, UR7, UPT ;  /* 0x000000070400728c */ /* 0x000fe4000bf06270 */
[----:B------:R-:W-:Y:S02]  /*17f0*/  UIMAD.WIDE.U32 UR10, UR4, UR8, URZ ;  /* 0x00000008040a72a5 */ /* 0x000fe4000f8e00ff */
[----:B------:R-:W-:Y:S02]  /*1800*/  UISETP.GE.OR UP0, UPT, UR5, UR12, UP0 ;  /* 0x0000000c0500728c */ /* 0x000fe40008706670 */
[----:B------:R-:W-:Y:S02]  /*1810*/  UIMAD.WIDE.U32 UR12, UR5, UR8, URZ ;  /* 0x00000008050c72a5 */ /* 0x000fe4000f8e00ff */
[----:B------:R-:W-:Y:S01]  /*1820*/  UIADD3 UR10, UPT, UPT, -UR4, URZ, URZ ;  /* 0x000000ff040a7290 */ /* 0x000fe2000fffe1ff */
[----:B------:R-:W-:Y:S01]  /*1830*/  UMOV UR8, UR11 ;  /* 0x0000000b00087c82 */ /* 0x000fe20008000000 */
[----:B------:R-:W-:-:S02]  /*1840*/  UIADD3 UR20, UPT, UPT, -UR5, URZ, URZ ;  /* 0x000000ff05147290 */ /* 0x000fc4000fffe1ff */
[----:B------:R-:W-:-:S03]  /*1850*/  USHF.R.U32.HI UR8, URZ, UR9, UR8 ;  /* 0x00000009ff087299 */ /* 0x000fc60008011608 */
[----:B------:R-:W-:Y:S01]  /*1860*/  @!UP0 UMOV UR7, UR13 ;  /* 0x0000000d00078c82 */ /* 0x000fe20008000000 */
[----:B------:R-:W-:Y:S02]  /*1870*/  UIMAD UR30, UR18, UR10, UR30 ;  /* 0x0000000a121e72a4 */ /* 0x000fe4000f8e021e */
[----:B------:R-:W-:Y:S02]  /*1880*/  USEL UR8, UR4, UR8, !UP2 ;  /* 0x0000000804087287 */ /* 0x000fe4000d000000 */
[----:B------:R-:W-:Y:S02]  /*1890*/  @!UP0 USHF.R.U32.HI UR7, URZ, UR9, UR7 ;  /* 0x00000009ff078299 */ /* 0x000fe40008011607 */
[----:B------:R-:W-:Y:S02]  /*18a0*/  UIADD3 UR9, UPT, UPT, -UR8, URZ, URZ ;  /* 0x000000ff08097290 */ /* 0x000fe4000fffe1ff */
[----:B------:R-:W-:Y:S02]  /*18b0*/  @!UP0 USEL UR7, UR5, UR7, !UP2 ;  /* 0x0000000705078287 */ /* 0x000fe4000d000000 */
[----:B------:R-:W-:-:S02]  /*18c0*/  UIMAD UR9, UR21, UR9, UR4 ;  /* 0x00000009150972a4 */ /* 0x000fc4000f8e0204 */
[----:B------:R-:W-:Y:S02]  /*18d0*/  @!UP0 UIADD3 UR8, UPT, UPT, UR8, -UR7, URZ ;  /* 0x8000000708088290 */ /* 0x000fe4000fffe0ff */
[----:B------:R-:W-:Y:S02]  /*18e0*/  @!UP0 UIMAD UR6, UR9, UR6, UR7 ;  /* 0x00000006090682a4 */ /* 0x000fe4000f8e0207 */
[----:B------:R-:W-:Y:S02]  /*18f0*/  @!UP0 UIMAD UR4, UR8, UR21, UR5 ;  /* 0x00000015080482a4 */ /* 0x000fe4000f8e0205 */
[----:B------:R-:W-:Y:S02]  /*1900*/  UIMAD UR20, UR26, UR20, UR25 ;  /* 0x000000141a1472a4 */ /* 0x000fe4000f8e0219 */
[----:B------:R-:W-:Y:S01]  /*1910*/  UIMAD UR30, UR4, UR18, UR30 ;  /* 0x00000012041e72a4 */ /* 0x000fe2000f8e021e */
[----:B------:R-:W-:Y:S02]  /*1920*/  @!UP0 UMOV UR5, UR6 ;  /* 0x0000000600058c82 */ /* 0x000fe40008000000 */
[----:B------:R-:W-:-:S12]  /*1930*/  UIMAD UR20, UR5, UR26, UR20 ;  /* 0x0000001a051472a4 */ /* 0x000fd8000f8e0214 */
.L_x_19:
[----:B------:R-:W-:Y:S02]  /*1940*/  UISETP.NE.AND UP2, UPT, UR29, 0x1, UPT ;  /* 0x000000011d00788c */ /* 0x000fe4000bf45270 */
[----:B------:R-:W-:Y:S02]  /*1950*/  UISETP.NE.AND UP0, UPT, UR22, 0x2, UPT ;  /* 0x000000021600788c */ /* 0x000fe4000bf05270 */
[----:B------:R-:W-:Y:S02]  /*1960*/  ULOP3.LUT UR24, UR24, 0x400, URZ, 0xc0, !UPT ;  /* 0x0000040018187892 */ /* 0x000fe4000f8ec0ff */
[----:B------:R-:W-:-:S03]  /*1970*/  USHF.L.U32 UR21, UR31, UR23, URZ ;  /* 0x000000171f157299 */ /* 0x000fc600080006ff */
[----:B------:R-:W-:Y:S09]  /*1980*/  BRA.U UP2, `(.L_x_20) ;  /* 0x0000000102407547 */ /* 0x000ff2000b800000 */
[----:B------:R-:W2:Y:S01]  /*1990*/  LDCU.128 UR8, c[0x0][0xb10] ;  /* 0x00016200ff0877ac */ /* 0x000ea20008000c00 */
[----:B------:R-:W3:Y:S01]  /*19a0*/  LDCU UR12, c[0x0][0xb0c] ;  /* 0x00016180ff0c77ac */ /* 0x000ee20008000800 */
[----:B------:R-:W4:Y:S01]  /*19b0*/  LDCU UR13, c[0x0][0xb20] ;  /* 0x00016400ff0d77ac */ /* 0x000f220008000800 */
[----:B--2---:R-:W-:Y:S02]  /*19c0*/  UIMAD.WIDE.U32 UR4, UR20, UR8, URZ ;  /* 0x00000008140472a5 */ /* 0x004fe4000f8e00ff */
[----:B------:R-:W-:Y:S02]  /*19d0*/  UIMAD.WIDE.U32 UR6, UR30, UR11, URZ ;  /* 0x0000000b1e0672a5 */ /* 0x000fe4000f8e00ff */
[----:B---3--:R-:W-:Y:S02]  /*19e0*/  UISETP.NE.AND UP2, UPT, UR12, 0x1, UPT ;  /* 0x000000010c00788c */ /* 0x008fe4000bf45270 */
[----:B------:R-:W-:-:S03]  /*19f0*/  USHF.R.U32.HI UR5, URZ, UR9, UR5 ;  /* 0x00000009ff057299 */ /* 0x000fc60008011605 */
[----:B------:R-:W-:Y:S01]  /*1a00*/  UMOV UR4, UR7 ;  /* 0x0000000700047c82 */ /* 0x000fe20008000000 */
[----:B------:R-:W-:Y:S02]  /*1a10*/  USEL UR5, UR20, UR5, !UP2 ;  /* 0x0000000514057287 */ /* 0x000fe4000d000000 */
[----:B------:R-:W-:Y:S02]  /*1a20*/  UISETP.NE.AND UP2, UPT, UR10, 0x1, UPT ;  /* 0x000000010a00788c */ /* 0x000fe4000bf45270 */
[----:B----4-:R-:W-:-:S04]  /*1a30*/  USHF.R.U32.HI UR4, URZ, UR13, UR4 ;  /* 0x0000000dff047299 */ /* 0x010fc80008011604 */
[----:B------:R-:W-:-:S04]  /*1a40*/  USEL UR4, UR30, UR4, !UP2 ;  /* 0x000000041e047287 */ /* 0x000fc8000d000000 */
[----:B------:R-:W-:Y:S02]  /*1a50*/  UIADD3 UR6, UPT, UPT, -UR4, UR5, URZ ;  /* 0x0000000504067290 */ /* 0x000fe4000fffe1ff */
[----:B------:R-:W-:Y:S02]  /*1a60*/  UIADD3 UR4, UPT, UPT, UR4, -UR5, URZ ;  /* 0x8000000504047290 */ /* 0x000fe4000fffe0ff */
[----:B------:R-:W-:Y:S02]  /*1a70*/  UIMAD UR30, UR6, UR10, UR30 ;  /* 0x0000000a061e72a4 */ /* 0x000fe4000f8e021e */
[----:B------:R-:W-:-:S12]  /*1a80*/  UIMAD UR20, UR4, UR12, UR20 ;  /* 0x0000000c041472a4 */ /* 0x000fd8000f8e0214 */
.L_x_20:
[----:B------:R-:W-:Y:S05]  /*1a90*/  BRA.U !UP6, `(.L_x_21) ;  /* 0x000000010e0c7547 */ /* 0x000fea000b800000 */
[----:B------:R-:W-:Y:S01]  /*1aa0*/  UCGABAR_WAIT ;  /* 0x0000000000007dc7 */ /* 0x000fe20008000000 */
[----:B------:R-:W-:Y:S01]  /*1ab0*/  CCTL.IVALL ;  /* 0x00000000ff00798f */ /* 0x000fe20002000000 */
[----:B------:R-:W-:Y:S05]  /*1ac0*/  BRA `(.L_x_22) ;  /* 0x0000000000047947 */ /* 0x000fea0003800000 */
.L_x_21:
[----:B------:R-:W-:Y:S06]  /*1ad0*/  BAR.SYNC.DEFER_BLOCKING 0x0 ;  /* 0x0000000000007b1d */ /* 0x000fec0000010000 */
.L_x_22:
[----:B------:R-:W-:Y:S05]  /*1ae0*/  BRA.U UP0, `(.L_x_23) ;  /* 0x0000002100d87547 */ /* 0x000fea000b800000 */
[----:B------:R-:W2:Y:S01]  /*1af0*/  LDCU UR6, c[0x0][0x38c] ;  /* 0x00007180ff0677ac */ /* 0x000ea20008000800 */
[----:B------:R-:W-:Y:S01]  /*1b00*/  PLOP3.LUT P1, PT, PT, PT, UP4, 0x80, 0x8 ;  /* 0x000000000008781c */ /* 0x000fe20003f2f048 */
[----:B------:R-:W-:Y:S01]  /*1b10*/  IMAD.MOV.U32 R12, RZ, RZ, 0x1 ;  /* 0x00000001ff0c7424 */ /* 0x000fe200078e00ff */
[----:B------:R-:W-:Y:S01]  /*1b20*/  ISETP.NE.AND P2, PT, R0, RZ, P3 ;  /* 0x000000ff0000720c */ /* 0x000fe20001f45270 */
[----:B------:R-:W-:Y:S01]  /*1b30*/  UISETP.NE.AND UP1, UPT, UR22, URZ, UPT ;  /* 0x000000ff1600728c */ /* 0x000fe2000bf25270 */
[----:B------:R-:W-:Y:S02]  /*1b40*/  PLOP3.LUT P1, PT, P1, PT, PT, 0x8, 0x80 ;  /* 0x000000000080781c */ /* 0x000fe40000f2e170 */
[----:B------:R-:W-:Y:S01]  /*1b50*/  CS2R R10, SRZ ;  /* 0x00000000000a7805 */ /* 0x000fe2000001ff00 */
[----:B------:R-:W-:Y:S01]  /*1b60*/  IMAD.MOV.U32 R9, RZ, RZ, RZ ;  /* 0x000000ffff097224 */ /* 0x000fe200078e00ff */
[----:B------:R-:W-:Y:S01]  /*1b70*/  USHF.L.U32 UR48, UR25, 0x7, URZ ;  /* 0x0000000719307899 */ /* 0x000fe200080006ff */
[----:B------:R-:W-:Y:S01]  /*1b80*/  IMAD.MOV.U32 R8, RZ, RZ, 0x1 ;  /* 0x00000001ff087424 */ /* 0x000fe200078e00ff */
[----:B------:R-:W3:Y:S01]  /*1b90*/  LDCU UR39, c[0x0][0x370] ;  /* 0x00006e00ff2777ac */ /* 0x000ee20008000800 */
[----:B------:R-:W4:Y:S01]  /*1ba0*/  LDCU.64 UR26, c[0x0][0x348] ;  /* 0x00006900ff1a77ac */ /* 0x000f220008000a00 */
[----:B--2---:R-:W-:-:S02]  /*1bb0*/  UIADD3 UR5, UPT, UPT, UR6, 0x1f, URZ ;  /* 0x0000001f06057890 */ /* 0x004fc4000fffe0ff */
[----:B------:R-:W-:Y:S02]  /*1bc0*/  UIADD3 UR47, UPT, UPT, UR6, 0x3e, URZ ;  /* 0x0000003e062f7890 */ /* 0x000fe4000fffe0ff */
[----:B------:R-:W-:Y:S01]  /*1bd0*/  USHF.R.S32.HI UR4, URZ, 0x1f, UR5 ;  /* 0x0000001fff047899 */ /* 0x000fe20008011405 */
[----:B------:R-:W2:Y:S03]  /*1be0*/  LDCU UR38, c[0x0][0x374] ;  /* 0x00006e80ff2677ac */ /* 0x000ea60008000800 */
[----:B------:R-:W-:Y:S02]  /*1bf0*/  ULEA.HI UR4, UR4, UR5, URZ, 0x5 ;  /* 0x0000000504047291 */ /* 0x000fe4000f8f28ff */
[----:B------:R-:W-:Y:S02]  /*1c00*/  USHF.L.U32 UR5, UR25, 0x6, URZ ;  /* 0x0000000619057899 */ /* 0x000fe400080006ff */
[----:B------:R-:W-:-:S02]  /*1c10*/  USHF.R.S32.HI UR41, URZ, 0x5, UR4 ;  /* 0x00000005ff297899 */ /* 0x000fc40008011404 */
[----:B------:R-:W-:Y:S02]  /*1c20*/  UIADD3 UR4, UPT, UPT, UR6, -0x1, URZ ;  /* 0xffffffff06047890 */ /* 0x000fe4000fffe0ff */
[----:B------:R-:W-:Y:S02]  /*1c30*/  UISETP.LT.U32.AND UP0, UPT, UR41, 0x20, UPT ;  /* 0x000000202900788c */ /* 0x000fe4000bf01070 */
[----:B------:R-:W-:Y:S02]  /*1c40*/  UISETP.GE.U32.AND UP2, UPT, UR4, -0x3f, UPT ;  /* 0xffffffc10400788c */ /* 0x000fe4000bf46070 */
[----:B------:R-:W-:Y:S02]  /*1c50*/  USEL UR40, UR41, 0x20, UP0 ;  /* 0x0000002029287887 */ /* 0x000fe40008000000 */
[----:B------:R-:W-:Y:S02]  /*1c60*/  ULOP3.LUT UR5, UR5, 0x40, URZ, 0xc0, !UPT ;  /* 0x0000004005057892 */ /* 0x000fe4000f8ec0ff */
[----:B------:R-:W-:-:S02]  /*1c70*/  UIADD3 UR4, UPT, UPT, UR40, -0x1, URZ ;  /* 0xffffffff28047890 */ /* 0x000fc4000fffe0ff */
[----:B------:R-:W-:Y:S02]  /*1c80*/  USEL UR25, UR43, 0x2, UP1 ;  /* 0x000000022b197887 */ /* 0x000fe40008800000 */
[----:B------:R-:W-:Y:S02]  /*1c90*/  ULEA.HI UR44, UR24, UR5, URZ, 0x1b ;  /* 0x00000005182c7291 */ /* 0x000fe4000f8fd8ff */
[----:B------:R-:W-:Y:S02]  /*1ca0*/  @UP2 UIADD3 UR4, UPT, UPT, UR40, URZ, URZ ;  /* 0x000000ff28042290 */ /* 0x000fe4000fffe0ff */
[----:B------:R-:W-:Y:S02]  /*1cb0*/  UIADD3 UR45, UPT, UPT, UR41, -UR40, URZ ;  /* 0x80000028292d7290 */ /* 0x000fe4000fffe0ff */
[----:B------:R-:W-:Y:S02]  /*1cc0*/  UIADD3 UR28, UPT, UPT, UR4, 0x1, URZ ;  /* 0x00000001041c7890 */ /* 0x000fe4000fffe0ff */
[----:B------:R-:W-:Y:S01]  /*1cd0*/  UIADD3 UR43, UPT, UPT, -UR4, URZ, URZ ;  /* 0x000000ff042b7290 */ /* 0x000fe2000fffe1ff */
[----:B--234-:R-:W-:-:S11]  /*1ce0*/  UMOV UR5, URZ ;  /* 0x000000ff00057c82 */ /* 0x01cfd60008000000 */
.L_x_43:
[----:B------:R-:W-:Y:S01]  /*1cf0*/  UISETP.NE.AND UP0, UPT, UR46, URZ, UPT ;  /* 0x000000ff2e00728c */ /* 0x000fe2000bf05270 */
[----:B------:R-:W2:Y:S08]  /*1d00*/  S2UR UR46, SR_CgaCtaId ;  /* 0x00000000002e79c3 */ /* 0x000eb00000008800 */
[----:B-1----:R-:W-:Y:S05]  /*1d10*/  BRA.U UP0, `(.L_x_24) ;  /* 0x0000000100347547 */ /* 0x002fea000b800000 */
[----:B------:R-:W3:Y:S01]  /*1d20*/  S2R R0, SR_CgaCtaId ;  /* 0x0000000000007919 */ /* 0x000ee20000008800 */
[----:B------:R-:W-:Y:S02]  /*1d30*/  MOV R3, 0x400 ;  /* 0x0000040000037802 */ /* 0x000fe40000000f00 */
[----:B------:R-:W-:Y:S02]  /*1d40*/  SHF.L.U32 R2, R8, 0x1f, RZ ;  /* 0x0000001f08027819 */ /* 0x000fe400000006ff */
[----:B---3--:R-:W-:-:S05]  /*1d50*/  LEA R0, R0, R3, 0x18 ;  /* 0x0000000300007211 */ /* 0x008fca00078ec0ff */
[----:B------:R-:W-:-:S04]  /*1d60*/  IMAD R3, R9, 0x8, R0 ;  /* 0x0000000809037824 */ /* 0x000fc800078e0200 */
[----:B------:R-:W3:Y:S02]  /*1d70*/  SYNCS.PHASECHK.TRANS64.TRYWAIT P0, [R3+URZ+0x2a0], R2 ;  /* 0x0002a002030075a7 */ /* 0x000ee400080011ff */
[----:B---3--:R-:W-:Y:S05]  /*1d80*/  @!P0 BRA `(.L_x_25) ;  /* 0x0000008400388947 */ /* 0x008fea0003800000 */
.L_x_152:
[----:B------:R-:W-:Y:S01]  /*1d90*/  VIADD R9, R9, 0x1 ;  /* 0x0000000109097836 */ /* 0x000fe20000000000 */
[----:B------:R3:W-:Y:S04]  /*1da0*/  SYNCS.ARRIVE.TRANS64.A1T0 RZ, [R3+URZ+0x290], RZ ;  /* 0x000290ff03ff79a7 */ /* 0x0007e800081000ff */
[----:B------:R-:W-:-:S04]  /*1db0*/  ISETP.NE.AND P0, PT, R9, 0x2, PT ;  /* 0x000000020900780c */ /* 0x000fc80003f05270 */
[----:B------:R-:W-:Y:S02]  /*1dc0*/  SEL R9, R9, RZ, P0 ;  /* 0x000000ff09097207 */ /* 0x000fe40000000000 */
[----:B---3--:R-:W-:-:S04]  /*1dd0*/  SEL R3, RZ, 0x1, P0 ;  /* 0x00000001ff037807 */ /* 0x008fc80000000000 */
[----:B------:R-:W-:-:S07]  /*1de0*/  LOP3.LUT R8, R8, R3, RZ, 0x3c, !PT ;  /* 0x0000000308087212 */ /* 0x000fce00078e3cff */
.L_x_24:
[----:B------:R-:W-:Y:S01]  /*1df0*/  UMOV UR6, 0x400 ;  /* 0x0000040000067882 */ /* 0x000fe20000000000 */
[----:B------:R-:W-:Y:S01]  /*1e00*/  SHF.L.U32 R0, R12, 0x1f, RZ ;  /* 0x0000001f0c007819 */ /* 0x000fe200000006ff */
[----:B--2---:R-:W-:Y:S02]  /*1e10*/  ULEA UR6, UR46, UR6, 0x18 ;  /* 0x000000062e067291 */ /* 0x004fe4000f8ec0ff */
[----:B------:R-:W-:Y:S02]  /*1e20*/  UISETP.GE.U32.AND UP0, UPT, UR47, 0x3f, UPT ;  /* 0x0000003f2f00788c */ /* 0x000fe4000bf06070 */
[----:B------:R-:W-:Y:S02]  /*1e30*/  ULEA UR4, UR5, UR6, 0x3 ;  /* 0x0000000605047291 */ /* 0x000fe4000f8e18ff */
[----:B------:R-:W-:Y:S01]  /*1e40*/  ULEA UR11, UR30, UR44, 0x7 ;  /* 0x0000002c1e0b7291 */ /* 0x000fe2000f8e38ff */
[----:B------:R-:W-:-:S06]  /*1e50*/  UMOV UR7, URZ ;  /* 0x000000ff00077c82 */ /* 0x000fcc0008000000 */
[----:B------:R2:W3:Y:S01]  /*1e60*/  SYNCS.PHASECHK.TRANS64.TRYWAIT P0, [UR4+0x100], R0 ;  /* 0x00010000ff0075a7 */ /* 0x0004e20008001104 */
[----:B------:R-:W-:-:S04]  /*1e70*/  ULEA.HI UR4, UR20, UR20, URZ, 0x1 ;  /* 0x0000001414047291 */ /* 0x000fc8000f8f08ff */
[----:B------:R-:W-:-:S04]  /*1e80*/  USHF.L.U32 UR4, UR4, 0x7, URZ ;  /* 0x0000000704047899 */ /* 0x000fc800080006ff */
[----:B------:R-:W-:-:S04]  /*1e90*/  ULOP3.LUT UR35, UR4, 0xffffff00, URZ, 0xc0, !UPT ;  /* 0xffffff0004237892 */ /* 0x000fc8000f8ec0ff */
[----:B------:R-:W-:Y:S01]  /*1ea0*/  ULOP3.LUT UR35, UR35, 0x80, UR48, 0xf8, !UPT ;  /* 0x0000008023237892 */ /* 0x000fe2000f8ef830 */
[----:B------:R-:W-:Y:S11]  /*1eb0*/  BRA.U !UP0, `(.L_x_26) ;  /* 0x0000000108c47547 */ /* 0x000ff6000b800000 */
[----:B------:R-:W-:Y:S01]  /*1ec0*/  UMOV UR13, UR43 ;  /* 0x0000002b000d7c82 */ /* 0x000fe20008000000 */
[----:B------:R-:W-:Y:S01]  /*1ed0*/  UMOV UR4, UR5 ;  /* 0x0000000500047c82 */ /* 0x000fe20008000000 */
[----:B------:R-:W-:-:S05]  /*1ee0*/  UMOV UR34, URZ ;  /* 0x000000ff00227c82 */ /* 0x000fca0008000000 */
.L_x_32:
[----:B------:R-:W-:Y:S01]  /*1ef0*/  ULEA UR33, UR4, UR6, 0x3 ;  /* 0x0000000604217291 */ /* 0x000fe2000f8e18ff */
[----:B------:R-:W-:Y:S01]  /*1f00*/  @P3 MOV R2, 0x3000 ;  /* 0x0000300000023802 */ /* 0x000fe20000000f00 */
[----:B-1-34-:R-:W-:Y:S10]  /*1f10*/  @P0 BRA `(.L_x_27) ;  /* 0x00000000000c0947 */ /* 0x01aff40003800000 */
[----:B------:R-:W-:-:S04]  /*1f20*/  SHF.L.U32 R3, R12, 0x1f, RZ ;  /* 0x0000001f0c037819 */ /* 0x000fc800000006ff */
[----:B------:R-:W3:Y:S02]  /*1f30*/  SYNCS.PHASECHK.TRANS64.TRYWAIT P0, [UR33+0x100], R3 ;  /* 0x00010003ff0075a7 */ /* 0x000ee40008001121 */
[----:B---3--:R-:W-:Y:S05]  /*1f40*/  @!P0 BRA `(.L_x_28) ;  /* 0x0000008000dc8947 */ /* 0x008fea0003800000 */
.L_x_27:
[----:B------:R3:W-:Y:S01]  /*1f50*/  @P3 SYNCS.ARRIVE.TRANS64 RZ, [UR33], R2 ;  /* 0x00000002ffff39a7 */ /* 0x0007e20008000021 */
[----:B------:R-:W-:Y:S02]  /*1f60*/  ULOP3.LUT UR5, UR25, 0x2, URZ, 0xfc, !UPT ;  /* 0x0000000219057892 */ /* 0x000fe4000f8efcff */
[----:B------:R-:W-:Y:S02]  /*1f70*/  UIADD3 UR13, UPT, UPT, UR13, 0x1, URZ ;  /* 0x000000010d0d7890 */ /* 0x000fe4000fffe0ff */
[----:B------:R-:W-:Y:S02]  /*1f80*/  UISETP.NE.AND UP0, UPT, UR5, 0x2, UPT ;  /* 0x000000020500788c */ /* 0x000fe4000bf05270 */
[----:B------:R-:W-:-:S07]  /*1f90*/  UISETP.NE.AND UP2, UPT, UR13, 0x1, UPT ;  /* 0x000000010d00788c */ /* 0x000fce000bf45270 */
[----:B------:R-:W-:Y:S05]  /*1fa0*/  BRA.U UP0, `(.L_x_29) ;  /* 0x0000000100047547 */ /* 0x000fea000b800000 */
[----:B-1----:R-:W-:Y:S05]  /*1fb0*/  BPT.TRAP 0x1 ;  /* 0x000000040000795c */ /* 0x002fea0000300000 */
.L_x_29:
[----:B------:R-:W-:Y:S04]  /*1fc0*/  BSSY.RECONVERGENT B0, `(.L_x_30) ;  /* 0x0000003000007945 */ /* 0x000fe80003800200 */
[----:B------:R-:W-:Y:S05]  /*1fd0*/  @!P2 BRA `(.L_x_31) ;  /* 0x000000000004a947 */ /* 0x000fea0003800000 */
[----:B-1----:R-:W-:Y:S05]  /*1fe0*/  BPT.TRAP 0x1 ;  /* 0x000000040000795c */ /* 0x002fea0000300000 */
.L_x_31:
[----:B-1----:R-:W-:Y:S05]  /*1ff0*/  BSYNC.RECONVERGENT B0 ;  /* 0x0000000000007941 */ /* 0x002fea0003800200 */
.L_x_30:
[----:B------:R-:W-:Y:S02]  /*2000*/  UIADD3 UR5, UPT, UPT, UR4, 0x1, URZ ;  /* 0x0000000104057890 */ /* 0x000fe4000fffe0ff */
[----:B------:R-:W-:Y:S02]  /*2010*/  ULEA UR32, UR4, UR6, 0xc ;  /* 0x0000000604207291 */ /* 0x000fe4000f8e60ff */
[----:B------:R-:W-:Y:S02]  /*2020*/  UISETP.NE.AND UP0, UPT, UR5, 0x20, UPT ;  /* 0x000000200500788c */ /* 0x000fe4000bf05270 */
[----:B------:R-:W-:Y:S02]  /*2030*/  UIADD3 UR16, UP1, UPT, UR26, 0x80, URZ ;  /* 0x000000801a107890 */ /* 0x000fe4000ff3e0ff */
[----:B------:R-:W-:Y:S02]  /*2040*/  USEL UR8, URZ, 0x1, UP0 ;  /* 0x00000001ff087887 */ /* 0x000fe40008000000 */
[----:B------:R-:W-:-:S02]  /*2050*/  USEL UR5, UR5, URZ, UP0 ;  /* 0x000000ff05057287 */ /* 0x000fc40008000000 */
[----:B------:R-:W-:Y:S02]  /*2060*/  UIADD3 UR14, UP0, UPT, UR26, 0x180, URZ ;  /* 0x000001801a0e7890 */ /* 0x000fe4000ff1e0ff */
[----:B------:R-:W-:Y:S01]  /*2070*/  LOP3.LUT R12, R12, UR8, RZ, 0x3c, !PT ;  /* 0x000000080c0c7c12 */ /* 0x000fe2000f8e3cff */
[----:B------:R-:W-:Y:S02]  /*2080*/  ULEA UR8, UR4, UR24, 0xb ;  /* 0x0000001804087291 */ /* 0x000fe4000f8e58ff */
[----:B------:R-:W-:Y:S01]  /*2090*/  ULEA UR7, UR5, UR6, 0x3 ;  /* 0x0000000605077291 */ /* 0x000fe2000f8e18ff */
[----:B--2---:R-:W-:Y:S01]  /*20a0*/  SHF.L.U32 R0, R12, 0x1f, RZ ;  /* 0x0000001f0c007819 */ /* 0x004fe200000006ff */
[----:B------:R-:W-:Y:S02]  /*20b0*/  ULOP3.LUT UR33, UR33, 0xfefffff8, URZ, 0xc0, !UPT ;  /* 0xfefffff821217892 */ /* 0x000fe4000f8ec0ff */
[----:B------:R-:W-:Y:S02]  /*20c0*/  UIADD3.X UR17, UPT, UPT, URZ, UR27, URZ, UP1, !UPT ;  /* 0x0000001bff117290 */ /* 0x000fe40008ffe4ff */
[----:B------:R-:W-:-:S02]  /*20d0*/  UIADD3 UR32, UPT, UPT, UR32, 0x8600, URZ ;  /* 0x0000860020207890 */ /* 0x000fc4000fffe0ff */
[----:B------:R-:W-:Y:S01]  /*20e0*/  UIADD3 UR8, UPT, UPT, UR6, 0x28600, UR8 ;  /* 0x0002860006087890 */ /* 0x000fe2000fffe008 */
[----:B------:R4:W1:Y:S01]  /*20f0*/  SYNCS.PHASECHK.TRANS64.TRYWAIT P0, [UR7+0x100], R0 ;  /* 0x00010000ff0075a7 */ /* 0x0008620008001107 */
[----:B------:R-:W-:Y:S02]  /*2100*/  UIADD3.X UR15, UPT, UPT, URZ, UR27, URZ, UP0, !UPT ;  /* 0x0000001bff0f7290 */ /* 0x000fe400087fe4ff */
[----:B------:R-:W-:Y:S01]  /*2110*/  UPRMT UR4, URZ, 0x5410, UR21 ;  /* 0x00005410ff047896 */ /* 0x000fe20008000015 */
[----:B------:R-:W-:Y:S01]  /*2120*/  UMOV UR18, 0x0 ;  /* 0x0000000000127882 */ /* 0x000fe20000000000 */
[----:B------:R-:W-:Y:S01]  /*2130*/  UMOV UR19, 0x10000000 ;  /* 0x1000000000137882 */ /* 0x000fe20000000000 */
[----:B------:R-:W-:Y:S01]  /*2140*/  UMOV UR10, UR34 ;  /* 0x00000022000a7c82 */ /* 0x000fe20008000000 */
[----:B------:R-:W-:Y:S01]  /*2150*/  UMOV UR12, UR36 ;  /* 0x00000024000c7c82 */ /* 0x000fe20008000000 */
[----:B------:R-:W-:Y:S01]  /*2160*/  UMOV UR9, UR33 ;  /* 0x0000002100097c82 */ /* 0x000fe20008000000 */
[----:B------:R2:W-:Y:S01]  /*2170*/  UTMALDG.3D.2CTA [UR32], [UR16], desc[UR18] ;  /* 0x00001220100075b4 */ /* 0x0005e20008211000 */
[----:B------:R-:W-:-:S02]  /*2180*/  UMOV UR7, UR28 ;  /* 0x0000001c00077c82 */ /* 0x000fc40008000000 */
[----:B------:R3:W-:Y:S01]  /*2190*/  UTMALDG.3D.MULTICAST.2CTA [UR8], [UR14], UR4, desc[UR18] ;  /* 0x000012080e0073b4 */ /* 0x0007e20008211804 */
[----:B--2---:R-:W-:Y:S01]  /*21a0*/  UIADD3 UR34, UPT, UPT, UR34, 0x20, URZ ;  /* 0x0000002022227890 */ /* 0x004fe2000fffe0ff */
[----:B---3--:R-:W-:Y:S01]  /*21b0*/  UMOV UR4, UR5 ;  /* 0x0000000500047c82 */ /* 0x008fe20008000000 */
[----:B------:R-:W-:Y:S10]  /*21c0*/  BRA.U UP2, `(.L_x_32) ;  /* 0xfffffffd02487547 */ /* 0x000ff4000b83ffff */
.L_x_26:
[----:B------:R-:W-:Y:S01]  /*21d0*/  ULEA UR4, UR5, UR6, 0x3 ;  /* 0x0000000605047291 */ /* 0x000fe2000f8e18ff */
[----:B--2-4-:R-:W-:Y:S01]  /*21e0*/  SHF.L.U32 R0, R12, 0x1f, RZ ;  /* 0x0000001f0c007819 */ /* 0x014fe200000006ff */
[----:B------:R-:W-:Y:S01]  /*21f0*/  @!P1 SYNCS.ARRIVE.TRANS64.A1T0 RZ, [UR6+0x228], RZ ;  /* 0x000228ffffff99a7 */ /* 0x000fe20008100006 */
[----:B------:R-:W-:-:S06]  /*2200*/  UISETP.GT.AND UP0, UPT, UR41, UR40, UPT ;  /* 0x000000282900728c */ /* 0x000fcc000bf04270 */
[----:B-1-3--:R1:W2:Y:S03]  /*2210*/  SYNCS.PHASECHK.TRANS64.TRYWAIT P0, [UR4+0x100], R0 ;  /* 0x00010000ff0075a7 */ /* 0x00a2a60008001104 */
[----:B------:R-:W-:Y:S05]  /*2220*/  BRA.U !UP0, `(.L_x_33) ;  /* 0x0000000108c47547 */ /* 0x000fea000b800000 */
[----:B------:R-:W-:Y:S01]  /*2230*/  UIADD3 UR13, UPT, UPT, UR45, UR7, URZ ;  /* 0x000000072d0d7290 */ /* 0x000fe2000fffe0ff */
[----:B------:R-:W-:-:S11]  /*2240*/  UMOV UR4, UR5 ;  /* 0x0000000500047c82 */ /* 0x000fd60008000000 */
.L_x_39:
[----:B------:R-:W-:Y:S01]  /*2250*/  ULEA UR17, UR4, UR6, 0x3 ;  /* 0x0000000604117291 */ /* 0x000fe2000f8e18ff */
[----:B--2---:R-:W-:Y:S01]  /*2260*/  @P3 MOV R2, 0x3000 ;  /* 0x0000300000023802 */ /* 0x004fe20000000f00 */
[----:B--2-4-:R-:W-:Y:S10]  /*2270*/  @P0 BRA `(.L_x_34) ;  /* 0x00000000000c0947 */ /* 0x014ff40003800000 */
[----:B------:R-:W-:-:S04]  /*2280*/  SHF.L.U32 R3, R12, 0x1f, RZ ;  /* 0x0000001f0c037819 */ /* 0x000fc800000006ff */
[----:B------:R-:W2:Y:S02]  /*2290*/  SYNCS.PHASECHK.TRANS64.TRYWAIT P0, [UR17+0x100], R3 ;  /* 0x00010003ff0075a7 */ /* 0x000ea40008001111 */
[----:B--2---:R-:W-:Y:S05]  /*22a0*/  @!P0 BRA `(.L_x_35) ;  /* 0x00000080001c8947 */ /* 0x004fea0003800000 */
.L_x_34:
[----:B------:R2:W-:Y:S01]  /*22b0*/  @P3 SYNCS.ARRIVE.TRANS64 RZ, [UR17], R2 ;  /* 0x00000002ffff39a7 */ /* 0x0005e20008000011 */
[----:B------:R-:W-:-:S04]  /*22c0*/  ULOP3.LUT UR5, UR25, 0x2, URZ, 0xfc, !UPT ;  /* 0x0000000219057892 */ /* 0x000fc8000f8efcff */
[----:B------:R-:W-:-:S09]  /*22d0*/  UISETP.NE.AND UP0, UPT, UR5, 0x2, UPT ;  /* 0x000000020500788c */ /* 0x000fd2000bf05270 */
[----:B------:R-:W-:Y:S05]  /*22e0*/  BRA.U UP0, `(.L_x_36) ;  /* 0x0000000100047547 */ /* 0x000fea000b800000 */
[----:B------:R-:W-:Y:S05]  /*22f0*/  BPT.TRAP 0x1 ;  /* 0x000000040000795c */ /* 0x000fea0000300000 */
.L_x_36:
[----:B------:R-:W-:Y:S04]  /*2300*/  BSSY.RECONVERGENT B0, `(.L_x_37) ;  /* 0x0000003000007945 */ /* 0x000fe80003800200 */
[----:B------:R-:W-:Y:S05]  /*2310*/  @!P2 BRA `(.L_x_38) ;  /* 0x000000000004a947 */ /* 0x000fea0003800000 */
[----:B------:R-:W-:Y:S05]  /*2320*/  BPT.TRAP 0x1 ;  /* 0x000000040000795c */ /* 0x000fea0000300000 */
.L_x_38:
[----:B------:R-:W-:Y:S05]  /*2330*/  BSYNC.RECONVERGENT B0 ;  /* 0x0000000000007941 */ /* 0x000fea0003800200 */
.L_x_37:
[----:B------:R-:W-:Y:S02]  /*2340*/  UIADD3 UR5, UPT, UPT, UR4, 0x1, URZ ;  /* 0x0000000104057890 */ /* 0x000fe4000fffe0ff */
[----:B------:R-:W-:Y:S02]  /*2350*/  USHF.L.U32 UR18, UR7, 0x5, URZ ;  /* 0x0000000507127899 */ /* 0x000fe400080006ff */
[----:B------:R-:W-:Y:S02]  /*2360*/  UISETP.NE.AND UP0, UPT, UR5, 0x20, UPT ;  /* 0x000000200500788c */ /* 0x000fe4000bf05270 */
[----:B------:R-:W-:Y:S02]  /*2370*/  UIADD3 UR7, UPT, UPT, UR7, 0x1, URZ ;  /* 0x0000000107077890 */ /* 0x000fe4000fffe0ff */
[----:B------:R-:W-:Y:S02]  /*2380*/  USEL UR9, URZ, 0x1, UP0 ;  /* 0x00000001ff097887 */ /* 0x000fe40008000000 */
[----:B------:R-:W-:-:S02]  /*2390*/  USEL UR5, UR5, URZ, UP0 ;  /* 0x000000ff05057287 */ /* 0x000fc40008000000 */
[----:B------:R-:W-:Y:S02]  /*23a0*/  UIADD3 UR14, UP0, UPT, UR26, 0x180, URZ ;  /* 0x000001801a0e7890 */ /* 0x000fe4000ff1e0ff */
[----:B------:R-:W-:Y:S01]  /*23b0*/  ULEA UR8, UR5, UR6, 0x3 ;  /* 0x0000000605087291 */ /* 0x000fe2000f8e18ff */
[----:B------:R-:W-:Y:S01]  /*23c0*/  LOP3.LUT R12, R12, UR9, RZ, 0x3c, !PT ;  /* 0x000000090c0c7c12 */ /* 0x000fe2000f8e3cff */
[----:B------:R-:W-:Y:S02]  /*23d0*/  ULEA UR16, UR4, UR6, 0xc ;  /* 0x0000000604107291 */ /* 0x000fe4000f8e60ff */
[----:B------:R-:W-:Y:S01]  /*23e0*/  UIADD3 UR22, UP1, UPT, UR26, 0x80, URZ ;  /* 0x000000801a167890 */ /* 0x000fe2000ff3e0ff */
[----:B-1----:R-:W-:Y:S01]  /*23f0*/  SHF.L.U32 R0, R12, 0x1f, RZ ;  /* 0x0000001f0c007819 */ /* 0x002fe200000006ff */
[----:B------:R-:W-:Y:S02]  /*2400*/  UIADD3.X UR15, UPT, UPT, URZ, UR27, URZ, UP0, !UPT ;  /* 0x0000001bff0f7290 */ /* 0x000fe400087fe4ff */
[----:B------:R-:W-:Y:S01]  /*2410*/  UISETP.NE.AND UP0, UPT, UR7, UR13, UPT ;  /* 0x0000000d0700728c */ /* 0x000fe2000bf05270 */
[----:B------:R3:W4:Y:S01]  /*2420*/  SYNCS.PHASECHK.TRANS64.TRYWAIT P0, [UR8+0x100], R0 ;  /* 0x00010000ff0075a7 */ /* 0x0007220008001108 */
[----:B------:R-:W-:-:S02]  /*2430*/  ULEA UR8, UR4, UR24, 0xb ;  /* 0x0000001804087291 */ /* 0x000fc4000f8e58ff */
[----:B------:R-:W-:Y:S02]  /*2440*/  ULOP3.LUT UR17, UR17, 0xfefffff8, URZ, 0xc0, !UPT ;  /* 0xfefffff811117892 */ /* 0x000fe4000f8ec0ff */
[----:B------:R-:W-:Y:S02]  /*2450*/  UIADD3 UR16, UPT, UPT, UR16, 0x8600, URZ ;  /* 0x0000860010107890 */ /* 0x000fe4000fffe0ff */
[----:B------:R-:W-:Y:S02]  /*2460*/  UIADD3.X UR23, UPT, UPT, URZ, UR27, URZ, UP1, !UPT ;  /* 0x0000001bff177290 */ /* 0x000fe40008ffe4ff */
[----:B------:R-:W-:Y:S02]  /*2470*/  UIADD3 UR8, UPT, UPT, UR6, 0x28600, UR8 ;  /* 0x0002860006087890 */ /* 0x000fe4000fffe008 */
[----:B------:R-:W-:Y:S01]  /*2480*/  UPRMT UR4, URZ, 0x5410, UR21 ;  /* 0x00005410ff047896 */ /* 0x000fe20008000015 */
[----:B------:R-:W-:Y:S01]  /*2490*/  UMOV UR30, 0x0 ;  /* 0x00000000001e7882 */ /* 0x000fe20000000000 */
[----:B------:R-:W-:Y:S01]  /*24a0*/  UMOV UR31, 0x10000000 ;  /* 0x10000000001f7882 */ /* 0x000fe20000000000 */
[----:B------:R-:W-:Y:S01]  /*24b0*/  UMOV UR19, UR35 ;  /* 0x0000002300137c82 */ /* 0x000fe20008000000 */
[----:B------:R-:W-:Y:S01]  /*24c0*/  UMOV UR20, UR36 ;  /* 0x0000002400147c82 */ /* 0x000fe20008000000 */
[----:B------:R-:W-:Y:S01]  /*24d0*/  UMOV UR12, UR36 ;  /* 0x00000024000c7c82 */ /* 0x000fe20008000000 */
[----:B------:R-:W-:Y:S01]  /*24e0*/  UMOV UR9, UR17 ;  /* 0x0000001100097c82 */ /* 0x000fe20008000000 */
[----:B------:R-:W-:Y:S01]  /*24f0*/  UMOV UR10, UR18 ;  /* 0x00000012000a7c82 */ /* 0x000fe20008000000 */
[----:B------:R-:W-:Y:S01]  /*2500*/  UTMALDG.3D.2CTA [UR16], [UR22], desc[UR30] ;  /* 0x00001e10160075b4 */ /* 0x000fe20008211000 */
[----:B------:R1:W-:Y:S02]  /*2510*/  UTMALDG.3D.MULTICAST.2CTA [UR8], [UR14], UR4, desc[UR30] ;  /* 0x00001e080e0073b4 */ /* 0x0003e40008211804 */
[----:B-1----:R-:W-:Y:S01]  /*2520*/  UMOV UR4, UR5 ;  /* 0x0000000500047c82 */ /* 0x002fe20008000000 */
[----:B---3--:R-:W-:Y:S05]  /*2530*/  BRA.U UP0, `(.L_x_39) ;  /* 0xfffffffd00447547 */ /* 0x008fea000b83ffff */
.L_x_33:
[C---:B------:R-:W-:Y:S01]  /*2540*/  LEA R3, R11.reuse, UR6, 0x3 ;  /* 0x000000060b037c11 */ /* 0x040fe2000f8e18ff */
[----:B------:R-:W-:Y:S01]  /*2550*/  NOP ;  /* 0x0000000000007918 */ /* 0x000fe20000000000 */
[----:B-1----:R-:W-:Y:S02]  /*2560*/  SHF.L.U32 R0, R10, 0x1f, RZ ;  /* 0x0000001f0a007819 */ /* 0x002fe400000006ff */
[----:B------:R-:W-:Y:S02]  /*2570*/  LEA R5, R11, UR6, 0x4 ;  /* 0x000000060b057c11 */ /* 0x000fe4000f8e20ff */
[----:B--2-4-:R-:W1:Y:S02]  /*2580*/  SYNCS.PHASECHK.TRANS64.TRYWAIT P0, [R3+URZ+0x230], R0 ;  /* 0x00023000030075a7 */ /* 0x014e6400080011ff */
[----:B-1----:R-:W-:Y:S05]  /*2590*/  @!P0 BRA `(.L_x_40) ;  /* 0x0000007c00788947 */ /* 0x002fea0003800000 */
.L_x_155:
[----:B------:R-:W2:Y:S01]  /*25a0*/  LDS.128 R4, [R5+0x2c0] ;  /* 0x0002c00005047984 */ /* 0x000ea20000000c00 */
[----:B------:R-:W-:Y:S01]  /*25b0*/  UISETP.GE.AND UP0, UPT, UR42, 0x1, UPT ;  /* 0x000000012a00788c */ /* 0x000fe2000bf06270 */
[----:B------:R-:W-:Y:S01]  /*25c0*/  @!PT LDS RZ, [RZ] ;  /* 0x00000000fffff984 */ /* 0x000fe20000000800 */
[----:B------:R-:W-:Y:S01]  /*25d0*/  @!PT LDS RZ, [RZ] ;  /* 0x00000000fffff984 */ /* 0x000fe20000000800 */
[----:B------:R-:W-:Y:S01]  /*25e0*/  @!PT LDS RZ, [RZ] ;  /* 0x00000000fffff984 */ /* 0x000fe20000000800 */
[----:B------:R-:W-:Y:S01]  /*25f0*/  @!PT LDS RZ, [RZ] ;  /* 0x00000000fffff984 */ /* 0x000fe20000000800 */
[----:B------:R3:W-:Y:S06]  /*2600*/  MEMBAR.ALL.CTA ;  /* 0x0000000000007992 */ /* 0x0007ec0000008000 */
[----:B---3--:R-:W3:Y:S01]  /*2610*/  FENCE.VIEW.ASYNC.S ;  /* 0x00000000000073c6 */ /* 0x008ee20000000000 */
[----:B--2---:R-:W-:-:S13]  /*2620*/  LOP3.LUT P0, RZ, R6, 0x1, RZ, 0xc0, !PT ;  /* 0x0000000106ff7812 */ /* 0x004fda000780c0ff */
[----:B---3--:R-:W-:Y:S01]  /*2630*/  VOTEU.ANY UP1, P0 ;  /* 0x0000000000ff7886 */ /* 0x008fe20000020100 */
[----:B------:R-:W-:-:S13]  /*2640*/  PLOP3.LUT P0, PT, PT, PT, UP1, 0x80, 0x8 ;  /* 0x000000000008781c */ /* 0x000fda0003f0f018 */
[----:B-1----:R-:W-:Y:S02]  /*2650*/  @P0 LOP3.LUT R0, R5, 0xffff, RZ, 0xc0, !PT ;  /* 0x0000ffff05000812 */ /* 0x002fe400078ec0ff */
[----:B------:R-:W-:Y:S02]  /*2660*/  @P0 MOV R2, R4 ;  /* 0x0000000400020202 */ /* 0x000fe40000000f00 */
[----:B------:R-:W-:Y:S01]  /*2670*/  @P0 R2UR UR7, R0 ;  /* 0x00000000000702ca */ /* 0x000fe200000e0000 */
[----:B------:R-:W-:Y:S01]  /*2680*/  VIADD R0, R3, 0x240 ;  /* 0x0000024003007836 */ /* 0x000fe20000000000 */
[----:B------:R-:W-:Y:S02]  /*2690*/  @P0 SHF.R.U32.HI R4, RZ, 0x10, R5 ;  /* 0x00000010ff040819 */ /* 0x000fe40000011605 */
[----:B------:R-:W-:Y:S02]  /*26a0*/  @P0 R2UR UR8, R2 ;  /* 0x00000000020802ca */ /* 0x000fe400000e0000 */
[----:B------:R-:W-:-:S02]  /*26b0*/  PRMT R0, RZ, 0x654, R0 ;  /* 0x00000654ff007816 */ /* 0x000fc40000000000 */
[----:B------:R-:W-:Y:S02]  /*26c0*/  @P0 R2UR UR4, R4 ;  /* 0x00000000040402ca */ /* 0x000fe400000e0000 */
[----:B------:R1:W-:Y:S03]  /*26d0*/  SYNCS.ARRIVE.TRANS64.RED.A1T0 RZ, [R0+URZ], RZ ;  /* 0x000000ff00ff79a7 */ /* 0x0003e600081004ff */
[----:B------:R-:W-:-:S04]  /*26e0*/  @UP1 UMOV UR29, UR7 ;  /* 0x00000007001d1c82 */ /* 0x000fc80008000000 */
[----:B------:R-:W-:-:S04]  /*26f0*/  @UP1 UMOV UR37, UR8 ;  /* 0x0000000800251c82 */ /* 0x000fc80008000000 */
[----:B------:R-:W-:Y:S01]  /*2700*/  @UP1 UMOV UR36, UR4 ;  /* 0x0000000400241c82 */ /* 0x000fe20008000000 */
[----:B------:R-:W-:Y:S05]  /*2710*/  BRA.U !UP0, `(.L_x_41) ;  /* 0x0000000108d47547 */ /* 0x000fea000b800000 */
[----:B------:R-:W2:Y:S01]  /*2720*/  LDCU.128 UR12, c[0x0][0xb10] ;  /* 0x00016200ff0c77ac */ /* 0x000ea20008000c00 */
[----:B------:R-:W3:Y:S01]  /*2730*/  LDCU UR30, c[0x0][0xb20] ;  /* 0x00016400ff1e77ac */ /* 0x000ee20008000800 */
[----:B------:R-:W4:Y:S01]  /*2740*/  LDCU UR20, c[0x0][0xb0c] ;  /* 0x00016180ff1477ac */ /* 0x000f220008000800 */
[----:B------:R-:W1:Y:S01]  /*2750*/  LDCU.64 UR10, c[0x0][0xb28] ;  /* 0x00016500ff0a77ac */ /* 0x000e620008000a00 */
[----:B------:R-:W-:Y:S02]  /*2760*/  UISETP.NE.AND UP3, UPT, UR42, 0x1, UPT ;  /* 0x000000012a00788c */ /* 0x000fe4000bf65270 */
[----:B--2---:R-:W-:Y:S02]  /*2770*/  UIMAD.WIDE.U32 UR16, UR38, UR15, URZ ;  /* 0x0000000f261072a5 */ /* 0x004fe4000f8e00ff */
[----:B------:R-:W-:Y:S02]  /*2780*/  UIMAD.WIDE.U32 UR8, UR39, UR12, URZ ;  /* 0x0000000c270872a5 */ /* 0x000fe4000f8e00ff */
[----:B------:R-:W-:-:S02]  /*2790*/  UISETP.NE.AND UP0, UPT, UR14, 0x1, UPT ;  /* 0x000000010e00788c */ /* 0x000fc4000bf05270 */
[----:B------:R-:W-:Y:S01]  /*27a0*/  UIMAD.WIDE.U32 UR22, UR29, UR15, URZ ;  /* 0x0000000f1d1672a5 */ /* 0x000fe2000f8e00ff */
[----:B------:R-:W-:Y:S02]  /*27b0*/  UMOV UR16, UR17 ;  /* 0x0000001100107c82 */ /* 0x000fe40008000000 */
[----:B------:R-:W-:Y:S01]  /*27c0*/  UMOV UR8, UR9 ;  /* 0x0000000900087c82 */ /* 0x000fe20008000000 */
[----:B---3--:R-:W-:Y:S02]  /*27d0*/  USHF.R.U32.HI UR16, URZ, UR30, UR16 ;  /* 0x0000001eff107299 */ /* 0x008fe40008011610 */
[----:B----4-:R-:W-:Y:S02]  /*27e0*/  UISETP.NE.AND UP2, UPT, UR20, 0x1, UPT ;  /* 0x000000011400788c */ /* 0x010fe4000bf45270 */
[----:B------:R-:W-:Y:S02]  /*27f0*/  USHF.R.U32.HI UR8, URZ, UR13, UR8 ;  /* 0x0000000dff087299 */ /* 0x000fe40008011608 */
[----:B------:R-:W-:-:S02]  /*2800*/  USEL UR7, UR38, UR16, !UP0 ;  /* 0x0000001026077287 */ /* 0x000fc4000c000000 */
[----:B------:R-:W-:Y:S02]  /*2810*/  USEL UR8, UR39, UR8, !UP2 ;  /* 0x0000000827087287 */ /* 0x000fe4000d000000 */
[----:B-1----:R-:W-:Y:S01]  /*2820*/  UIMAD.WIDE.U32 UR16, UR7, UR10, URZ ;  /* 0x0000000a071072a5 */ /* 0x002fe2000f8e00ff */
[----:B------:R-:W-:Y:S01]  /*2830*/  UMOV UR4, UR23 ;  /* 0x0000001700047c82 */ /* 0x000fe20008000000 */
[----:B------:R-:W-:Y:S02]  /*2840*/  UIMAD.WIDE.U32 UR18, UR37, UR12, URZ ;  /* 0x0000000c251272a5 */ /* 0x000fe4000f8e00ff */
[----:B------:R-:W-:-:S03]  /*2850*/  UIMAD.WIDE.U32 UR22, UR8, UR10, URZ ;  /* 0x0000000a081672a5 */ /* 0x000fc6000f8e00ff */
[----:B------:R-:W-:Y:S01]  /*2860*/  UMOV UR16, UR17 ;  /* 0x0000001100107c82 */ /* 0x000fe20008000000 */
[----:B------:R-:W-:Y:S02]  /*2870*/  USHF.R.U32.HI UR4, URZ, UR30, UR4 ;  /* 0x0000001eff047299 */ /* 0x000fe40008011604 */
[----:B------:R-:W-:Y:S01]  /*2880*/  @UP3 USHF.R.U32.HI UR7, URZ, UR11, UR16 ;  /* 0x0000000bff073299 */ /* 0x000fe20008011610 */
[----:B------:R-:W-:Y:S01]  /*2890*/  UMOV UR18, UR19 ;  /* 0x0000001300127c82 */ /* 0x000fe20008000000 */
[----:B------:R-:W-:Y:S01]  /*28a0*/  UMOV UR22, UR23 ;  /* 0x0000001700167c82 */ /* 0x000fe20008000000 */
[----:B------:R-:W-:Y:S02]  /*28b0*/  USHF.R.U32.HI UR13, URZ, UR13, UR18 ;  /* 0x0000000dff0d7299 */ /* 0x000fe40008011612 */
[----:B------:R-:W-:Y:S02]  /*28c0*/  USEL UR4, UR29, UR4, !UP0 ;  /* 0x000000041d047287 */ /* 0x000fe4000c000000 */
[----:B------:R-:W-:-:S02]  /*28d0*/  @UP3 USHF.R.U32.HI UR8, URZ, UR11, UR22 ;  /* 0x0000000bff083299 */ /* 0x000fc40008011616 */
[----:B------:R-:W-:Y:S02]  /*28e0*/  UIMAD UR9, UR42, UR7, URZ ;  /* 0x000000072a0972a4 */ /* 0x000fe4000f8e02ff */
[----:B------:R-:W-:Y:S02]  /*28f0*/  USEL UR7, UR37, UR13, !UP2 ;  /* 0x0000000d25077287 */ /* 0x000fe4000d000000 */
[----:B------:R-:W-:Y:S02]  /*2900*/  UIMAD UR12, UR42, UR8, URZ ;  /* 0x000000082a0c72a4 */ /* 0x000fe4000f8e02ff */
[----:B------:R-:W-:Y:S02]  /*2910*/  UISETP.GE.AND UP0, UPT, UR4, UR9, UPT ;  /* 0x000000090400728c */ /* 0x000fe4000bf06270 */
[----:B------:R-:W-:Y:S02]  /*2920*/  UIMAD.WIDE.U32 UR16, UR4, UR10, URZ ;  /* 0x0000000a041072a5 */ /* 0x000fe4000f8e00ff */
[----:B------:R-:W-:-:S02]  /*2930*/  UISETP.GE.OR UP0, UPT, UR7, UR12, UP0 ;  /* 0x0000000c0700728c */ /* 0x000fc40008706670 */
[----:B------:R-:W-:Y:S02]  /*2940*/  UIMAD.WIDE.U32 UR12, UR7, UR10, URZ ;  /* 0x0000000a070c72a5 */ /* 0x000fe4000f8e00ff */
[----:B------:R-:W-:Y:S01]  /*2950*/  UIADD3 UR15, UPT, UPT, -UR4, URZ, URZ ;  /* 0x000000ff040f7290 */ /* 0x000fe2000fffe1ff */
[----:B------:R-:W-:Y:S01]  /*2960*/  UMOV UR10, UR17 ;  /* 0x00000011000a7c82 */ /* 0x000fe20008000000 */
[----:B------:R-:W-:Y:S02]  /*2970*/  UIADD3 UR12, UPT, UPT, -UR7, URZ, URZ ;  /* 0x000000ff070c7290 */ /* 0x000fe4000fffe1ff */
        /* <DEDUP_REMOVED lines=15> */
.L_x_41:
[----:B------:R-:W2:Y:S02]  /*2a70*/  LDCU UR4, c[0x0][0xb30] ;  /* 0x00016600ff0477ac */ /* 0x000ea40008000800 */
[----:B--2---:R-:W-:-:S09]  /*2a80*/  UISETP.NE.AND UP0, UPT, UR4, 0x1, UPT ;  /* 0x000000010400788c */ /* 0x004fd2000bf05270 */
[----:B------:R-:W-:Y:S05]  /*2a90*/  BRA.U UP0, `(.L_x_42) ;  /* 0x0000000100447547 */ /* 0x000fea000b800000 */
[----:B------:R-:W2:Y:S01]  /*2aa0*/  LDCU.128 UR12, c[0x0][0xb10] ;  /* 0x00016200ff0c77ac */ /* 0x000ea20008000c00 */
[----:B------:R-:W3:Y:S01]  /*2ab0*/  LDCU UR16, c[0x0][0xb0c] ;  /* 0x00016180ff1077ac */ /* 0x000ee20008000800 */
[----:B------:R-:W4:Y:S01]  /*2ac0*/  LDCU UR17, c[0x0][0xb20] ;  /* 0x00016400ff1177ac */ /* 0x000f220008000800 */
[----:B--2---:R-:W-:Y:S02]  /*2ad0*/  UIMAD.WIDE.U32 UR10, UR37, UR12, URZ ;  /* 0x0000000c250a72a5 */ /* 0x004fe4000f8e00ff */
[----:B------:R-:W-:Y:S02]  /*2ae0*/  UIMAD.WIDE.U32 UR8, UR29, UR15, URZ ;  /* 0x0000000f1d0872a5 */ /* 0x000fe4000f8e00ff */
[----:B---3--:R-:W-:Y:S02]  /*2af0*/  UISETP.NE.AND UP2, UPT, UR16, 0x1, UPT ;  /* 0x000000011000788c */ /* 0x008fe4000bf45270 */
[----:B------:R-:W-:Y:S01]  /*2b00*/  UISETP.NE.AND UP0, UPT, UR14, 0x1, UPT ;  /* 0x000000010e00788c */ /* 0x000fe2000bf05270 */
[----:B------:R-:W-:-:S02]  /*2b10*/  UMOV UR7, UR11 ;  /* 0x0000000b00077c82 */ /* 0x000fc40008000000 */
[----:B------:R-:W-:Y:S01]  /*2b20*/  UMOV UR4, UR9 ;  /* 0x0000000900047c82 */ /* 0x000fe20008000000 */
[----:B------:R-:W-:Y:S02]  /*2b30*/  USHF.R.U32.HI UR7, URZ, UR13, UR7 ;  /* 0x0000000dff077299 */ /* 0x000fe40008011607 */
[----:B----4-:R-:W-:Y:S02]  /*2b40*/  USHF.R.U32.HI UR4, URZ, UR17, UR4 ;  /* 0x00000011ff047299 */ /* 0x010fe40008011604 */
[----:B------:R-:W-:Y:S02]  /*2b50*/  USEL UR7, UR37, UR7, !UP2 ;  /* 0x0000000725077287 */ /* 0x000fe4000d000000 */
[----:B------:R-:W-:-:S04]  /*2b60*/  USEL UR4, UR29, UR4, !UP0 ;  /* 0x000000041d047287 */ /* 0x000fc8000c000000 */
[----:B------:R-:W-:Y:S02]  /*2b70*/  UIADD3 UR8, UPT, UPT, UR7, -UR4, URZ ;  /* 0x8000000407087290 */ /* 0x000fe4000fffe0ff */
[----:B------:R-:W-:Y:S02]  /*2b80*/  UIADD3 UR4, UPT, UPT, -UR7, UR4, URZ ;  /* 0x0000000407047290 */ /* 0x000fe4000fffe1ff */
[----:B------:R-:W-:Y:S02]  /*2b90*/  UIMAD UR29, UR8, UR14, UR29 ;  /* 0x0000000e081d72a4 */ /* 0x000fe4000f8e021d */
[----:B------:R-:W-:-:S12]  /*2ba0*/  UIMAD UR37, UR4, UR16, UR37 ;  /* 0x00000010042572a4 */ /* 0x000fd8000f8e0225 */
.L_x_42:
[----:B------:R-:W-:Y:S01]  /*2bb0*/  VIADD R11, R11, 0x1 ;  /* 0x000000010b0b7836 */ /* 0x000fe20000000000 */
[----:B------:R-:W-:Y:S01]  /*2bc0*/  R2UR UR4, R142 ;  /* 0x000000008e0472ca */ /* 0x000fe200000e0000 */
[----:B------:R-:W-:Y:S01]  /*2bd0*/  UIADD3 UR20, UPT, UPT, UR37, UR63, URZ ;  /* 0x0000003f25147290 */ /* 0x000fe2000fffe0ff */
[----:B------:R-:W-:Y:S02]  /*2be0*/  PLOP3.LUT P1, PT, PT, PT, PT, 0x80, 0x8 ;  /* 0x000000000008781c */ /* 0x000fe40003f2f070 */
[----:B------:R-:W-:-:S04]  /*2bf0*/  ISETP.NE.AND P0, PT, R11, 0x2, PT ;  /* 0x000000020b00780c */ /* 0x000fc80003f05270 */
[----:B------:R-:W-:Y:S02]  /*2c00*/  SEL R3, RZ, 0x1, P0 ;  /* 0x00000001ff037807 */ /* 0x000fe40000000000 */
[----:B------:R-:W-:Y:S02]  /*2c10*/  SEL R11, R11, RZ, P0 ;  /* 0x000000ff0b0b7207 */ /* 0x000fe40000000000 */
[----:B------:R-:W-:Y:S01]  /*2c20*/  LOP3.LUT R10, R10, R3, RZ, 0x3c, !PT ;  /* 0x000000030a0a7212 */ /* 0x000fe200078e3cff */
[----:B------:R-:W-:Y:S01]  /*2c30*/  UIADD3 UR30, UPT, UPT, UR29, UR4, URZ ;  /* 0x000000041d1e7290 */ /* 0x000fe2000fffe0ff */
[----:B------:R-:W-:Y:S11]  /*2c40*/  BRA.U UP1, `(.L_x_43) ;  /* 0xfffffff101287547 */ /* 0x000ff6000b83ffff */
[----:B------:R-:W-:Y:S01]  /*2c50*/  UIADD3 UR7, UPT, UPT, UR6, 0x100, URZ ;  /* 0x0000010006077890 */ /* 0x000fe2000fffe0ff */
[----:B------:R-:W-:-:S03]  /*2c60*/  SHF.L.U32 R3, R12, 0x1f, RZ ;  /* 0x0000001f0c037819 */ /* 0x000fc600000006ff */
[----:B------:R-:W-:-:S09]  /*2c70*/  ULEA UR4, UR5, UR7, 0x3 ;  /* 0x0000000705047291 */ /* 0x000fd2000f8e18ff */
[----:B------:R-:W2:Y:S02]  /*2c80*/  SYNCS.PHASECHK.TRANS64.TRYWAIT P0, [UR4], R3 ;  /* 0x00000003ff0075a7 */ /* 0x000ea40008001104 */
[----:B--2---:R-:W-:Y:S05]  /*2c90*/  @!P0 BRA `(.L_x_44) ;  /* 0x0000007400cc8947 */ /* 0x004fea0003800000 */
.L_x_157:
[----:B------:R-:W-:-:S04]  /*2ca0*/  UIADD3 UR4, UPT, UPT, UR5, 0x1, URZ ;  /* 0x0000000105047890 */ /* 0x000fc8000fffe0ff */
[----:B------:R-:W-:-:S04]  /*2cb0*/  UISETP.NE.AND UP0, UPT, UR4, 0x20, UPT ;  /* 0x000000200400788c */ /* 0x000fc8000bf05270 */
[----:B------:R-:W-:Y:S02]  /*2cc0*/  USEL UR6, URZ, 0x1, UP0 ;  /* 0x00000001ff067887 */ /* 0x000fe40008000000 */
[----:B------:R-:W-:-:S04]  /*2cd0*/  USEL UR4, UR4, URZ, UP0 ;  /* 0x000000ff04047287 */ /* 0x000fc80008000000 */
[----:B------:R-:W-:Y:S01]  /*2ce0*/  ULEA UR5, UR4, UR7, 0x3 ;  /* 0x0000000704057291 */ /* 0x000fe2000f8e18ff */
[----:B------:R-:W-:-:S04]  /*2cf0*/  LOP3.LUT R2, R12, UR6, RZ, 0x3c, !PT ;  /* 0x000000060c027c12 */ /* 0x000fc8000f8e3cff */
[----:B-1----:R-:W-:-:S04]  /*2d00*/  SHF.L.U32 R3, R2, 0x1f, RZ ;  /* 0x0000001f02037819 */ /* 0x002fc800000006ff */
[----:B------:R-:W1:Y:S02]  /*2d10*/  SYNCS.PHASECHK.TRANS64.TRYWAIT P0, [UR5], R3 ;  /* 0x00000003ff0075a7 */ /* 0x000e640008001105 */
[----:B-1----:R-:W-:Y:S05]  /*2d20*/  @!P0 BRA `(.L_x_45) ;  /* 0x0000007400c08947 */ /* 0x002fea0003800000 */
.L_x_159:
        /* <DEDUP_REMOVED lines=9> */
.L_x_161:
        /* <DEDUP_REMOVED lines=9> */
.L_x_163:
        /* <DEDUP_REMOVED lines=9> */
.L_x_165:
        /* <DEDUP_REMOVED lines=9> */
.L_x_167:
        /* <DEDUP_REMOVED lines=9> */
.L_x_169:
        /* <DEDUP_REMOVED lines=9> */
.L_x_171:
        /* <DEDUP_REMOVED lines=9> */
.L_x_173:
        /* <DEDUP_REMOVED lines=9> */
.L_x_175:
        /* <DEDUP_REMOVED lines=9> */
.L_x_177:
        /* <DEDUP_REMOVED lines=9> */
.L_x_179:
        /* <DEDUP_REMOVED lines=9> */
.L_x_181:
        /* <DEDUP_REMOVED lines=9> */
.L_x_183:
        /* <DEDUP_REMOVED lines=9> */
.L_x_185:
        /* <DEDUP_REMOVED lines=9> */
.L_x_187:
        /* <DEDUP_REMOVED lines=9> */
.L_x_189:
        /* <DEDUP_REMOVED lines=9> */
.L_x_191:
        /* <DEDUP_REMOVED lines=9> */
.L_x_193:
        /* <DEDUP_REMOVED lines=9> */
.L_x_195:
        /* <DEDUP_REMOVED lines=9> */
.L_x_197:
        /* <DEDUP_REMOVED lines=9> */
.L_x_199:
        /* <DEDUP_REMOVED lines=9> */
.L_x_201:
        /* <DEDUP_REMOVED lines=9> */
.L_x_203:
        /* <DEDUP_REMOVED lines=9> */
.L_x_205:
        /* <DEDUP_REMOVED lines=9> */
.L_x_207:
        /* <DEDUP_REMOVED lines=9> */
.L_x_209:
        /* <DEDUP_REMOVED lines=9> */
.L_x_211:
        /* <DEDUP_REMOVED lines=9> */
.L_x_213:
        /* <DEDUP_REMOVED lines=9> */
.L_x_215:
        /* <DEDUP_REMOVED lines=9> */
.L_x_217:
[----:B------:R-:W-:-:S04]  /*3d80*/  UIADD3 UR4, UPT, UPT, UR4, 0x1, URZ ;  /* 0x0000000104047890 */ /* 0x000fc8000fffe0ff */
[----:B------:R-:W-:-:S04]  /*3d90*/  UISETP.NE.AND UP0, UPT, UR4, 0x20, UPT ;  /* 0x000000200400788c */ /* 0x000fc8000bf05270 */
[----:B------:R-:W-:Y:S02]  /*3da0*/  USEL UR5, URZ, 0x1, UP0 ;  /* 0x00000001ff057887 */ /* 0x000fe40008000000 */
[----:B------:R-:W-:-:S04]  /*3db0*/  USEL UR4, UR4, URZ, UP0 ;  /* 0x000000ff04047287 */ /* 0x000fc80008000000 */
[----:B------:R-:W-:Y:S01]  /*3dc0*/  ULEA UR4, UR4, UR7, 0x3 ;  /* 0x0000000704047291 */ /* 0x000fe2000f8e18ff */
[----:B-1----:R-:W-:-:S04]  /*3dd0*/  LOP3.LUT R3, R2, UR5, RZ, 0x3c, !PT ;  /* 0x0000000502037c12 */ /* 0x002fc8000f8e3cff */
[----:B------:R-:W-:Y:S01]  /*3de0*/  SHF.L.U32 R3, R3, 0x1f, RZ ;  /* 0x0000001f03037819 */ /* 0x000fe200000006ff */
[----:B------:R-:W-:-:S07]  /*3df0*/  IMAD.U32 R0, RZ, RZ, UR4 ;  /* 0x00000004ff007e24 */ /* 0x000fce000f8e00ff */
.L_x_75:
[----:B-1----:R1:W2:Y:S02]  /*3e00*/  SYNCS.PHASECHK.TRANS64.TRYWAIT P0, [R0+URZ], R3 ;  /* 0x00000003000075a7 */ /* 0x0022a400080011ff */
[----:B--2---:R-:W-:Y:S05]  /*3e10*/  @!P0 NANOSLEEP.SYNCS 0x989680 ;  /* 0x009896800000895d */ /* 0x004fea0003900000 */
[----:B------:R-:W2:Y:S02]  /*3e20*/  @!P0 SYNCS.PHASECHK.TRANS64 P0, [R0+URZ], R3 ;  /* 0x00000003000085a7 */ /* 0x000ea400080010ff */
[----:B--2---:R-:W-:Y:S05]  /*3e30*/  @P0 EXIT ;  /* 0x000000000000094d */ /* 0x004fea0003800000 */
[----:B------:R-:W-:Y:S05]  /*3e40*/  BRA `(.L_x_75) ;  /* 0xfffffffc00ec7947 */ /* 0x000fea000383ffff */
.L_x_23:
[----:B------:R-:W-:-:S04]  /*3e50*/  UISETP.NE.AND UP0, UPT, UR46, URZ, UPT ;  /* 0x000000ff2e00728c */ /* 0x000fc8000bf05270 */
[----:B------:R-:W-:-:S09]  /*3e60*/  UISETP.NE.OR UP0, UPT, UR22, 0x1, UP0 ;  /* 0x000000011600788c */ /* 0x000fd20008705670 */
[----:B------:R-:W-:Y:S05]  /*3e70*/  BRA.U UP0, `(.L_x_76) ;  /* 0x0000000500487547 */ /* 0x000fea000b800000 */
[----:B------:R-:W-:Y:S01]  /*3e80*/  ISETP.GE.U32.AND P2, PT, R0, 0x4, PT ;  /* 0x000000040000780c */ /* 0x000fe20003f46070 */
[----:B------:R-:W-:Y:S01]  /*3e90*/  IMAD.MOV.U32 R12, RZ, RZ, 0x1 ;  /* 0x00000001ff0c7424 */ /* 0x000fe200078e00ff */
[----:B------:R-:W-:Y:S02]  /*3ea0*/  CS2R R10, SRZ ;  /* 0x00000000000a7805 */ /* 0x000fe4000001ff00 */
[----:B------:R-:W-:Y:S01]  /*3eb0*/  CS2R R8, SRZ ;  /* 0x0000000000087805 */ /* 0x000fe2000001ff00 */
[----:B------:R-:W-:Y:S01]  /*3ec0*/  UMOV UR6, 0x400 ;  /* 0x0000040000067882 */ /* 0x000fe20000000000 */
[----:B------:R-:W-:Y:S01]  /*3ed0*/  UMOV UR5, URZ ;  /* 0x000000ff00057c82 */ /* 0x000fe20008000000 */
[----:B------:R-:W-:-:S12]  /*3ee0*/  ULEA UR6, UR46, UR6, 0x18 ;  /* 0x000000062e067291 */ /* 0x000fd8000f8ec0ff */
.L_x_80:
[----:B------:R-:W-:Y:S02]  /*3ef0*/  LEA R2, R8, UR6, 0x3 ;  /* 0x0000000608027c11 */ /* 0x000fe4000f8e18ff */
[----:B------:R-:W-:-:S03]  /*3f00*/  SHF.L.U32 R5, R9, 0x1f, RZ ;  /* 0x0000001f09057819 */ /* 0x000fc600000006ff */
[----:B------:R-:W-:Y:S01]  /*3f10*/  VIADD R4, R2, 0x2a0 ;  /* 0x000002a002047836 */ /* 0x000fe20000000000 */
[----:B------:R-:W2:Y:S02]  /*3f20*/  SYNCS.PHASECHK.TRANS64.TRYWAIT P0, [R2+URZ+0x290], R5 ;  /* 0x00029005020075a7 */ /* 0x000ea400080011ff */
[----:B--2---:R-:W-:Y:S05]  /*3f30*/  @!P0 BRA `(.L_x_77) ;  /* 0x00000070000c8947 */ /* 0x004fea0003800000 */
.L_x_218:
[----:B------:R-:W-:Y:S01]  /*3f40*/  ULEA UR4, UR5, UR6, 0x3 ;  /* 0x0000000605047291 */ /* 0x000fe2000f8e18ff */
[----:B------:R-:W-:Y:S02]  /*3f50*/  PRMT R4, RZ, 0x654, R4 ;  /* 0x00000654ff047816 */ /* 0x000fe40000000004 */
[----:B--2---:R-:W-:Y:S01]  /*3f60*/  SHF.L.U32 R5, R12, 0x1f, RZ ;  /* 0x0000001f0c057819 */ /* 0x004fe200000006ff */
[----:B------:R-:W-:Y:S01]  /*3f70*/  UIADD3 UR7, UPT, UPT, UR4, 0x230, URZ ;  /* 0x0000023004077890 */ /* 0x000fe2000fffe0ff */
[----:B------:R2:W-:Y:S05]  /*3f80*/  SYNCS.ARRIVE.TRANS64.RED.A1T0 RZ, [R4+URZ], RZ ;  /* 0x000000ff04ff79a7 */ /* 0x0005ea00081004ff */
[----:B------:R-:W-:Y:S01]  /*3f90*/  IMAD.U32 R7, RZ, RZ, UR7 ;  /* 0x00000007ff077e24 */ /* 0x000fe2000f8e00ff */
[----:B------:R-:W3:Y:S04]  /*3fa0*/  SYNCS.PHASECHK.TRANS64.TRYWAIT P0, [UR4+0x240], R5 ;  /* 0x00024005ff0075a7 */ /* 0x000ee80008001104 */
[----:B------:R-:W-:Y:S01]  /*3fb0*/  PRMT R6, R0, 0x654, R7 ;  /* 0x0000065400067816 */ /* 0x000fe20000000007 */
[----:B--2---:R-:W-:Y:S01]  /*3fc0*/  @!P2 IMAD.MOV.U32 R4, RZ, RZ, 0x10 ;  /* 0x00000010ff04a424 */ /* 0x004fe200078e00ff */
[----:B---3--:R-:W-:Y:S06]  /*3fd0*/  @!P0 BRA `(.L_x_78) ;  /* 0x0000006c00f88947 */ /* 0x008fec0003800000 */
.L_x_220:
[----:B------:R-:W-:Y:S01]  /*3fe0*/  ULEA UR8, UR5, UR6, 0x4 ;  /* 0x0000000605087291 */ /* 0x000fe2000f8e20ff */
[----:B------:R-:W-:Y:S01]  /*3ff0*/  SEL R3, R6, R3, !P2 ;  /* 0x0000000306037207 */ /* 0x000fe20005000000 */
[----:B------:R-:W-:Y:S01]  /*4000*/  UIADD3 UR9, UPT, UPT, UR4, 0x230, URZ ;  /* 0x0000023004097890 */ /* 0x000fe2000fffe0ff */
[----:B--2---:R-:W-:Y:S01]  /*4010*/  LEA R2, R11, UR6, 0x3 ;  /* 0x000000060b027c11 */ /* 0x004fe2000f8e18ff */
[----:B------:R-:W-:Y:S01]  /*4020*/  UIADD3 UR8, UPT, UPT, UR8, 0x2c0, URZ ;  /* 0x000002c008087890 */ /* 0x000fe2000fffe0ff */
[----:B------:R-:W-:Y:S01]  /*4030*/  SHF.L.U32 R5, R10, 0x1f, RZ ;  /* 0x0000001f0a057819 */ /* 0x000fe200000006ff */
[----:B------:R2:W-:Y:S01]  /*4040*/  @!P2 SYNCS.ARRIVE.TRANS64.RED RZ, [R3+URZ], R4 ;  /* 0x0000000403ffa9a7 */ /* 0x0005e200080004ff */
[----:B------:R-:W-:Y:S01]  /*4050*/  UIADD3 UR4, UPT, UPT, UR5, 0x1, URZ ;  /* 0x0000000105047890 */ /* 0x000fe2000fffe0ff */
[----:B------:R-:W-:-:S03]  /*4060*/  VIADD R8, R8, 0x1 ;  /* 0x0000000108087836 */ /* 0x000fc60000000000 */
[----:B------:R-:W-:Y:S02]  /*4070*/  UISETP.NE.AND UP0, UPT, UR4, 0x2, UPT ;  /* 0x000000020400788c */ /* 0x000fe4000bf05270 */
[----:B------:R-:W-:Y:S06]  /*4080*/  UGETNEXTWORKID.BROADCAST [UR8], [UR9] ;  /* 0x00000000080073ca */ /* 0x000fec0008000100 */
[----:B------:R-:W-:Y:S01]  /*4090*/  USEL UR7, URZ, 0x1, UP0 ;  /* 0x00000001ff077887 */ /* 0x000fe20008000000 */
[----:B------:R-:W-:Y:S01]  /*40a0*/  ISETP.NE.AND P0, PT, R8, 0x2, PT ;  /* 0x000000020800780c */ /* 0x000fe20003f05270 */
[----:B------:R-:W-:Y:S01]  /*40b0*/  USEL UR5, UR4, URZ, UP0 ;  /* 0x000000ff04057287 */ /* 0x000fe20008000000 */
[----:B------:R-:W3:Y:S03]  /*40c0*/  SYNCS.PHASECHK.TRANS64.TRYWAIT P1, [R2+URZ+0x230], R5 ;  /* 0x00023005020075a7 */ /* 0x000ee600080211ff */
[----:B------:R-:W-:Y:S01]  /*40d0*/  LOP3.LUT R12, R12, UR7, RZ, 0x3c, !PT ;  /* 0x000000070c0c7c12 */ /* 0x000fe2000f8e3cff */
[----:B--23--:R-:W-:Y:S07]  /*40e0*/  @!P1 BRA `(.L_x_79) ;  /* 0x0000006c00cc9947 */ /* 0x00cfee0003800000 */
.L_x_221:
[C---:B------:R-:W-:Y:S01]  /*40f0*/  LEA R4, R11.reuse, UR6, 0x4 ;  /* 0x000000060b047c11 */ /* 0x040fe2000f8e20ff */
[----:B--2---:R-:W-:Y:S01]  /*4100*/  VIADD R2, R2, 0x240 ;  /* 0x0000024002027836 */ /* 0x004fe20000000000 */
[----:B------:R-:W-:Y:S01]  /*4110*/  SEL R8, R8, RZ, P0 ;  /* 0x000000ff08087207 */ /* 0x000fe20000000000 */
[----:B------:R-:W-:-:S03]  /*4120*/  VIADD R11, R11, 0x1 ;  /* 0x000000010b0b7836 */ /* 0x000fc60000000000 */
[----:B------:R-:W2:Y:S01]  /*4130*/  LDS.128 R4, [R4+0x2c0] ;  /* 0x0002c00004047984 */ /* 0x000ea20000000c00 */
[----:B------:R-:W-:Y:S02]  /*4140*/  PRMT R2, RZ, 0x654, R2 ;  /* 0x00000654ff027816 */ /* 0x000fe40000000002 */
[C---:B------:R-:W-:Y:S01]  /*4150*/  ISETP.NE.AND P1, PT, R11.reuse, 0x2, PT ;  /* 0x000000020b00780c */ /* 0x040fe20003f25270 */
[----:B------:R-:W-:Y:S01]  /*4160*/  @!PT LDS RZ, [RZ] ;  /* 0x00000000fffff984 */ /* 0x000fe20000000800 */
[----:B------:R-:W-:Y:S01]  /*4170*/  @!PT LDS RZ, [RZ] ;  /* 0x00000000fffff984 */ /* 0x000fe20000000800 */
[----:B------:R-:W-:Y:S01]  /*4180*/  @!PT LDS RZ, [RZ] ;  /* 0x00000000fffff984 */ /* 0x000fe20000000800 */
[----:B------:R-:W-:Y:S01]  /*4190*/  @!PT LDS RZ, [RZ] ;  /* 0x00000000fffff984 */ /* 0x000fe20000000800 */
[----:B------:R3:W-:Y:S06]  /*41a0*/  MEMBAR.ALL.CTA ;  /* 0x0000000000007992 */ /* 0x0007ec0000008000 */
[----:B---3--:R-:W3:Y:S01]  /*41b0*/  FENCE.VIEW.ASYNC.S ;  /* 0x00000000000073c6 */ /* 0x008ee20000000000 */
[----:B------:R-:W-:Y:S01]  /*41c0*/  SEL R11, R11, RZ, P1 ;  /* 0x000000ff0b0b7207 */ /* 0x000fe20000800000 */
[----:B---3--:R3:W-:Y:S01]  /*41d0*/  SYNCS.ARRIVE.TRANS64.RED.A1T0 RZ, [R2+URZ], RZ ;  /* 0x000000ff02ff79a7 */ /* 0x0087e200081004ff */
[----:B--2---:R-:W-:-:S02]  /*41e0*/  LOP3.LUT P3, RZ, R6, 0x1, RZ, 0xc0, !PT ;  /* 0x0000000106ff7812 */ /* 0x004fc4000786c0ff */
[----:B------:R-:W-:-:S04]  /*41f0*/  SEL R5, RZ, 0x1, P1 ;  /* 0x00000001ff057807 */ /* 0x000fc80000800000 */
[----:B------:R-:W-:Y:S02]  /*4200*/  LOP3.LUT R10, R10, R5, RZ, 0x3c, !PT ;  /* 0x000000050a0a7212 */ /* 0x000fe400078e3cff */
[----:B---3--:R-:W-:-:S04]  /*4210*/  SEL R2, RZ, 0x1, P0 ;  /* 0x00000001ff027807 */ /* 0x008fc80000000000 */
[----:B------:R-:W-:Y:S01]  /*4220*/  LOP3.LUT R9, R9, R2, RZ, 0x3c, !PT ;  /* 0x0000000209097212 */ /* 0x000fe200078e3cff */
[----:B------:R-:W-:Y:S06]  /*4230*/  @P3 BRA `(.L_x_80) ;  /* 0xfffffffc002c3947 */ /* 0x000fec000383ffff */
[----:B------:R-:W-:Y:S01]  /*4240*/  ULEA UR4, UR5, UR6, 0x3 ;  /* 0x0000000605047291 */ /* 0x000fe2000f8e18ff */
[----:B------:R-:W-:-:S08]  /*4250*/  SHF.L.U32 R3, R12, 0x1f, RZ ;  /* 0x0000001f0c037819 */ /* 0x000fd000000006ff */
[----:B------:R-:W2:Y:S02]  /*4260*/  SYNCS.PHASECHK.TRANS64 P0, [UR4+0x240], R3 ;  /* 0x00024003ff0075a7 */ /* 0x000ea40008001004 */
[----:B--2---:R-:W-:Y:S05]  /*4270*/  @P0 BRA `(.L_x_81) ;  /* 0x0000000000080947 */ /* 0x004fea0003800000 */
[----:B------:R-:W2:Y:S02]  /*4280*/  SYNCS.PHASECHK.TRANS64.TRYWAIT P0, [UR4+0x240], R3 ;  /* 0x00024003ff0075a7 */ /* 0x000ea40008001104 */
[----:B--2---:R-:W-:Y:S05]  /*4290*/  @!P0 BRA `(.L_x_82) ;  /* 0x0000006c00748947 */ /* 0x004fea0003800000 */
.L_x_81:
[----:B------:R-:W-:-:S04]  /*42a0*/  UIADD3 UR7, UPT, UPT, UR5, 0x1, URZ ;  /* 0x0000000105077890 */ /* 0x000fc8000fffe0ff */
[----:B------:R-:W-:-:S04]  /*42b0*/  UISETP.NE.AND UP0, UPT, UR7, 0x2, UPT ;  /* 0x000000020700788c */ /* 0x000fc8000bf05270 */
[----:B------:R-:W-:Y:S02]  /*42c0*/  USEL UR8, URZ, 0x1, UP0 ;  /* 0x00000001ff087887 */ /* 0x000fe40008000000 */
[----:B------:R-:W-:-:S04]  /*42d0*/  USEL UR7, UR7, URZ, UP0 ;  /* 0x000000ff07077287 */ /* 0x000fc80008000000 */
[----:B------:R-:W-:Y:S01]  /*42e0*/  ULEA UR7, UR7, UR6, 0x3 ;  /* 0x0000000607077291 */ /* 0x000fe2000f8e18ff */
[----:B--2---:R-:W-:-:S04]  /*42f0*/  LOP3.LUT R3, R12, UR8, RZ, 0x3c, !PT ;  /* 0x000000080c037c12 */ /* 0x004fc8000f8e3cff */
[----:B------:R-:W-:-:S04]  /*4300*/  SHF.L.U32 R0, R3, 0x1f, RZ ;  /* 0x0000001f03007819 */ /* 0x000fc800000006ff */
[----:B------:R-:W2:Y:S02]  /*4310*/  SYNCS.PHASECHK.TRANS64 P0, [UR7+0x240], R0 ;  /* 0x00024000ff0075a7 */ /* 0x000ea40008001007 */
[----:B-12---:R-:W-:Y:S05]  /*4320*/  @P0 EXIT ;  /* 0x000000000000094d */ /* 0x006fea0003800000 */
[----:B------:R-:W-:Y:S02]  /*4330*/  SHF.L.U32 R3, R3, 0x1f, RZ ;  /* 0x0000001f03037819 */ /* 0x000fe400000006ff */
[----:B------:R-:W-:-:S07]  /*4340*/  MOV R0, UR7 ;  /* 0x0000000700007c02 */ /* 0x000fce0008000f00 */
.L_x_83:
[----:B-1----:R1:W2:Y:S02]  /*4350*/  SYNCS.PHASECHK.TRANS64.TRYWAIT P0, [R0+URZ+0x240], R3 ;  /* 0x00024003000075a7 */ /* 0x0022a400080011ff */
[----:B--2---:R-:W-:Y:S05]  /*4360*/  @!P0 NANOSLEEP.SYNCS 0x989680 ;  /* 0x009896800000895d */ /* 0x004fea0003900000 */
[----:B------:R-:W2:Y:S02]  /*4370*/  @!P0 SYNCS.PHASECHK.TRANS64 P0, [R0+URZ+0x240], R3 ;  /* 0x00024003000085a7 */ /* 0x000ea400080010ff */
[----:B--2---:R-:W-:Y:S05]  /*4380*/  @P0 EXIT ;  /* 0x000000000000094d */ /* 0x004fea0003800000 */
[----:B------:R-:W-:Y:S05]  /*4390*/  BRA `(.L_x_83) ;  /* 0xfffffffc00ec7947 */ /* 0x000fea000383ffff */
.L_x_76:
[----:B------:R-:W-:Y:S05]  /*43a0*/  BRA.U UP5, `(.L_x_84) ;  /* 0x0000001105847547 */ /* 0x000fea000b800000 */
[----:B------:R-:W-:Y:S01]  /*43b0*/  UMOV UR4, 0x40 ;  /* 0x0000004000047882 */ /* 0x000fe20000000000 */
[----:B------:R-:W-:Y:S01]  /*43c0*/  NOP ;  /* 0x0000000000007918 */ /* 0x000fe20000000000 */
[----:B------:R-:W-:Y:S01]  /*43d0*/  ULEA UR5, UR46, UR4, 0x18 ;  /* 0x000000042e057291 */ /* 0x000fe2000f8ec0ff */
[----:B------:R-:W-:Y:S02]  /*43e0*/  UMOV UR6, 0x400 ;  /* 0x0000040000067882 */ /* 0x000fe40000000000 */
[----:B------:R-:W-:-:S06]  /*43f0*/  ULEA UR6, UR46, UR6, 0x18 ;  /* 0x000000062e067291 */ /* 0x000fcc000f8ec0ff */
[----:B------:R-:W2:Y:S02]  /*4400*/  LDS.U8 R0, [UR5+0x1c] ;  /* 0x00001c05ff007984 */ /* 0x000ea40008000000 */
[----:B--2---:R-:W-:-:S13]  /*4410*/  ISETP.NE.AND P0, PT, R0, RZ, PT ;  /* 0x000000ff0000720c */ /* 0x004fda0003f05270 */
[----:B------:R-:W-:Y:S05]  /*4420*/  @P0 BRA `(.L_x_85) ;  /* 0x0000000400080947 */ /* 0x000fea0003800000 */
[----:B------:R-:W-:Y:S02]  /*4430*/  UISETP.NE.U32.AND UP1, UPT, UR27, 0x1, UPT ;  /* 0x000000011b00788c */ /* 0x000fe4000bf25070 */
[----:B------:R-:W-:-:S07]  /*4440*/  UIADD3 UR7, UPT, UPT, UR5, 0x8, URZ ;  /* 0x0000000805077890 */ /* 0x000fce000fffe0ff */
[----:B------:R-:W-:Y:S05]  /*4450*/  BRA.U !UP1, `(.L_x_86) ;  /* 0x00000001099c7547 */ /* 0x000fea000b800000 */
[----:B------:R-:W-:Y:S01]  /*4460*/  ELECT P0, URZ, PT ;  /* 0x0000000000ff782f */ /* 0x000fe20003800000 */
[----:B------:R-:W-:-:S12]  /*4470*/  BSSY B0, `(.L_x_86) ;  /* 0x0000025000007945 */ /* 0x000fd80003800000 */
[----:B------:R-:W-:Y:S05]  /*4480*/  @!P0 BRA `(.L_x_87) ;  /* 0x00000000008c8947 */ /* 0x000fea0003800000 */
[----:B------:R-:W-:-:S05]  /*4490*/  UMOV UR4, 0x10 ;  /* 0x0000001000047882 */ /* 0x000fca0000000000 */
[----:B------:R-:W-:Y:S04]  /*44a0*/  DEPBAR.LE SB2, 0x36 ;  /* 0x0000ad800000791a */ /* 0x000fe80000000000 */
[----:B------:R-:W2:Y:S02]  /*44b0*/  UTCATOMSWS.2CTA.FIND_AND_SET.ALIGN UP0, UR4, UR4 ;  /* 0x00000004000475e3 */ /* 0x000ea40008200800 */
[----:B--2---:R-:W-:Y:S01]  /*44c0*/  MOV R11, UR4 ;  /* 0x00000004000b7c02 */ /* 0x004fe20008000f00 */
[----:B------:R-:W-:Y:S06]  /*44d0*/  BRA.U UP0, `(.L_x_88) ;  /* 0x0000000100187547 */ /* 0x000fec000b800000 */
.L_x_89:
[----:B------:R-:W-:Y:S05]  /*44e0*/  NANOSLEEP 0x64 ;  /* 0x000000640000795d */ /* 0x000fea0003800000 */
[----:B------:R-:W-:-:S05]  /*44f0*/  UMOV UR4, 0x10 ;  /* 0x0000001000047882 */ /* 0x000fca0000000000 */
[----:B------:R-:W-:Y:S04]  /*4500*/  DEPBAR.LE SB2, 0x36 ;  /* 0x0000ad800000791a */ /* 0x000fe80000000000 */
[----:B------:R-:W2:Y:S02]  /*4510*/  UTCATOMSWS.2CTA.FIND_AND_SET.ALIGN UP0, UR4, UR4 ;  /* 0x00000004000475e3 */ /* 0x000ea40008200800 */
[----:B--2---:R-:W-:Y:S01]  /*4520*/  MOV R11, UR4 ;  /* 0x00000004000b7c02 */ /* 0x004fe20008000f00 */
[----:B------:R-:W-:Y:S05]  /*4530*/  BRA.U !UP0, `(.L_x_89) ;  /* 0xfffffffd08e87547 */ /* 0x000fea000b83ffff */
.L_x_88:
[----:B------:R-:W2:Y:S01]  /*4540*/  LDS R7, [UR5+0x10] ;  /* 0x00001005ff077984 */ /* 0x000ea20008000800 */
[----:B------:R-:W-:Y:S01]  /*4550*/  IMAD.U32 R5, RZ, RZ, UR6 ;  /* 0x00000006ff057e24 */ /* 0x000fe2000f8e00ff */
[----:B------:R-:W-:-:S03]  /*4560*/  MOV R4, UR28 ;  /* 0x0000001c00047c02 */ /* 0x000fc60008000f00 */
[----:B------:R-:W-:Y:S01]  /*4570*/  VIADD R5, R5, 0x2e0 ;  /* 0x000002e005057836 */ /* 0x000fe20000000000 */
[----:B--2---:R-:W-:-:S04]  /*4580*/  SHF.L.U32 R7, R7, 0x1f, RZ ;  /* 0x0000001f07077819 */ /* 0x004fc800000006ff */
[----:B------:R-:W2:Y:S02]  /*4590*/  SYNCS.PHASECHK.TRANS64.TRYWAIT P0, [UR5+0x8], R7 ;  /* 0x00000807ff0075a7 */ /* 0x000ea40008001105 */
[----:B--2---:R-:W-:Y:S05]  /*45a0*/  @P0 BRA `(.L_x_90) ;  /* 0x0000000000080947 */ /* 0x004fea0003800000 */
[----:B------:R-:W2:Y:S02]  /*45b0*/  SYNCS.PHASECHK.TRANS64.TRYWAIT P0, [UR5+0x8], R7 ;  /* 0x00000807ff0075a7 */ /* 0x000ea40008001105 */
[----:B--2---:R-:W-:Y:S05]  /*45c0*/  @!P0 BRA `(.L_x_91) ;  /* 0x0000006800c08947 */ /* 0x004fea0003800000 */
.L_x_90:
[----:B--2---:R-:W-:Y:S01]  /*45d0*/  HFMA2 R0, -RZ, RZ, 0, 5.9604644775390625e-08 ;  /* 0x00000001ff007431 */ /* 0x004fe200000001ff */
[----:B------:R-:W-:Y:S01]  /*45e0*/  UPRMT UR4, UR28, 0x654, UR7 ;  /* 0x000006541c047896 */ /* 0x000fe20008000007 */
[----:B------:R-:W-:Y:S01]  /*45f0*/  IMAD.MOV.U32 R8, RZ, RZ, 0xffff ;  /* 0x0000ffffff087424 */ /* 0x000fe200078e00ff */
[----:B------:R-:W-:Y:S01]  /*4600*/  PRMT R4, R4, 0x654, R5 ;  /* 0x0000065404047816 */ /* 0x000fe20000000005 */
[----:B------:R-:W-:Y:S02]  /*4610*/  IMAD.MOV.U32 R6, RZ, RZ, 0x4 ;  /* 0x00000004ff067424 */ /* 0x000fe400078e00ff */
[----:B------:R-:W-:Y:S01]  /*4620*/  IMAD.SHL.U32 R9, R11, 0x20, RZ ;  /* 0x000000200b097824 */ /* 0x000fe200078e00ff */
[----:B------:R-:W-:Y:S02]  /*4630*/  MOV R5, UR4 ;  /* 0x0000000400057c02 */ /* 0x000fe40008000f00 */
[-C--:B------:R-:W-:Y:S01]  /*4640*/  SHF.L.U32 R8, R8, R11.reuse, RZ ;  /* 0x0000000b08087219 */ /* 0x080fe200000006ff */
[----:B------:R2:W-:Y:S01]  /*4650*/  SYNCS.ARRIVE.TRANS64.RED RZ, [UR4], R6 ;  /* 0x00000006ffff79a7 */ /* 0x0005e20008000404 */
[----:B------:R-:W-:Y:S01]  /*4660*/  SHF.L.U32 R7, R0, R11, RZ ;  /* 0x0000000b00077219 */ /* 0x000fe200000006ff */
[----:B------:R2:W-:Y:S04]  /*4670*/  STS [UR6+0x2e0], R9 ;  /* 0x0002e009ff007988 */ /* 0x0005e80008000806 */
[----:B------:R2:W-:Y:S04]  /*4680*/  STAS [R4.64], R11 ;  /* 0x0000000b04007dbd */ /* 0x0005e8000c0008ff */
[----:B------:R2:W-:Y:S04]  /*4690*/  ATOMS.OR RZ, [UR5+0x14], R8 ;  /* 0x00001408ffff798c */ /* 0x0005e8000b000005 */
[----:B------:R2:W-:Y:S04]  /*46a0*/  ATOMS.OR RZ, [UR5+0x18], R7 ;  /* 0x00001807ffff798c */ /* 0x0005e8000b000005 */
[----:B------:R2:W-:Y:S02]  /*46b0*/  ATOMS.XOR RZ, [UR5+0x10], R0 ;  /* 0x00001000ffff798c */ /* 0x0005e4000b800005 */
.L_x_87:
[----:B-1----:R-:W-:Y:S05]  /*46c0*/  BSYNC B0 ;  /* 0x0000000000007941 */ /* 0x002fea0003800000 */
.L_x_86:
[----:B------:R-:W-:Y:S05]  /*46d0*/  BRA.U UP1, `(.L_x_92) ;  /* 0x00000001016c7547 */ /* 0x000fea000b800000 */
[----:B------:R-:W-:-:S03]  /*46e0*/  UMOV UR4, 0xffffffff ;  /* 0xffffffff00047882 */ /* 0x000fc60000000000 */
[----:B------:R-:W-:Y:S05]  /*46f0*/  BRA.DIV UR4, `(.L_x_93) ;  /* 0x0000006a048c7947 */ /* 0x000fea000b800000 */
[----:B------:R-:W-:-:S13]  /*4700*/  ELECT P0, URZ, PT ;  /* 0x0000000000ff782f */ /* 0x000fda0003800000 */
.L_x_225:
[----:B------:R-:W-:Y:S05]  /*4710*/  @!P0 BRA `(.L_x_92) ;  /* 0x00000000005c8947 */ /* 0x000fea0003800000 */
[----:B--2---:R-:W2:Y:S02]  /*4720*/  LDS R5, [UR5+0x10] ;  /* 0x00001005ff057984 */ /* 0x004ea40008000800 */
[----:B--2---:R-:W-:-:S04]  /*4730*/  SHF.L.U32 R5, R5, 0x1f, RZ ;  /* 0x0000001f05057819 */ /* 0x004fc800000006ff */
[----:B------:R-:W2:Y:S02]  /*4740*/  SYNCS.PHASECHK.TRANS64.TRYWAIT P0, [UR5+0x8], R5 ;  /* 0x00000805ff0075a7 */ /* 0x000ea40008001105 */
[----:B--2---:R-:W-:Y:S05]  /*4750*/  @P0 BRA `(.L_x_94) ;  /* 0x0000000000080947 */ /* 0x004fea0003800000 */
[----:B------:R-:W2:Y:S02]  /*4760*/  SYNCS.PHASECHK.TRANS64.TRYWAIT P0, [UR5+0x8], R5 ;  /* 0x00000805ff0075a7 */ /* 0x000ea40008001105 */
[----:B--2---:R-:W-:Y:S05]  /*4770*/  @!P0 BRA `(.L_x_95) ;  /* 0x0000006800908947 */ /* 0x004fea0003800000 */
.L_x_94:
[----:B------:R-:W3:Y:S01]  /*4780*/  LDS R7, [UR6+0x2e0] ;  /* 0x0002e006ff077984 */ /* 0x000ee20008000800 */
[----:B--2---:R-:W-:Y:S02]  /*4790*/  HFMA2 R0, -RZ, RZ, 0, 5.9604644775390625e-08 ;  /* 0x00000001ff007431 */ /* 0x004fe400000001ff */
[----:B------:R-:W-:Y:S01]  /*47a0*/  IMAD.MOV.U32 R4, RZ, RZ, 0xffff ;  /* 0x0000ffffff047424 */ /* 0x000fe200078e00ff */
[----:B------:R-:W-:Y:S01]  /*47b0*/  UPRMT UR4, UR28, 0x654, UR7 ;  /* 0x000006541c047896 */ /* 0x000fe20008000007 */
[----:B---3--:R-:W-:-:S03]  /*47c0*/  IMAD.SHL.U32 R5, R7, 0x20, RZ ;  /* 0x0000002007057824 */ /* 0x008fc600078e00ff */
[-C--:B------:R-:W-:Y:S02]  /*47d0*/  SHF.L.U32 R4, R4, R7.reuse, RZ ;  /* 0x0000000704047219 */ /* 0x080fe400000006ff */
[----:B------:R-:W-:Y:S01]  /*47e0*/  SHF.L.U32 R7, R0, R7, RZ ;  /* 0x0000000700077219 */ /* 0x000fe200000006ff */
[----:B------:R3:W-:Y:S04]  /*47f0*/  STS [UR6+0x2e0], R5 ;  /* 0x0002e005ff007988 */ /* 0x0007e80008000806 */
[----:B------:R3:W-:Y:S04]  /*4800*/  ATOMS.OR RZ, [UR5+0x14], R4 ;  /* 0x00001404ffff798c */ /* 0x0007e8000b000005 */
[----:B------:R3:W-:Y:S01]  /*4810*/  ATOMS.OR RZ, [UR5+0x18], R7 ;  /* 0x00001807ffff798c */ /* 0x0007e2000b000005 */
[----:B------:R-:W-:Y:S03]  /*4820*/  SYNCS.ARRIVE.TRANS64.RED.A1T0 RZ, [UR4], RZ ;  /* 0x000000ffffff79a7 */ /* 0x000fe60008100404 */
[----:B------:R3:W-:Y:S01]  /*4830*/  ATOMS.XOR RZ, [UR5+0x10], R0 ;  /* 0x00001000ffff798c */ /* 0x0007e2000b800005 */
[----:B------:R-:W-:Y:S05]  /*4840*/  BRA `(.L_x_92) ;  /* 0x0000000000107947 */ /* 0x000fea0003800000 */
.L_x_85:
[----:B------:R-:W-:Y:S02]  /*4850*/  MOV R0, 0xffffffff ;  /* 0xffffffff00007802 */ /* 0x000fe40000000f00 */
[----:B------:R-:W-:-:S03]  /*4860*/  MOV R4, 0x4890 ;  /* 0x0000489000047802 */ /* 0x000fc60000000f00 */
[----:B------:R2:W-:Y:S04]  /*4870*/  STS [UR6+0x2e0], R0 ;  /* 0x0002e000ff007988 */ /* 0x0005e80008000806 */
[----:B-12--5:R-:W-:Y:S05]  /*4880*/  CALL.REL.NOINC `($__internal_1_$__cuda_sm10x_tcgen05_guardrail_trap_phase_invalid_during_alloc) ;  /* 0x0000006c00d87944 */ /* 0x026fea0003c00000 */
.L_x_92:
[----:B------:R-:W-:Y:S05]  /*4890*/  WARPSYNC.ALL ;  /* 0x0000000000007948 */ /* 0x000fea0003800000 */
[----:B------:R-:W4:Y:S01]  /*48a0*/  S2UR UR4, SR_CgaCtaId ;  /* 0x00000000000479c3 */ /* 0x000f220000008800 */
[----:B------:R-:W-:Y:S01]  /*48b0*/  UMOV UR13, 0x400 ;  /* 0x00000400000d7882 */ /* 0x000fe20000000000 */
[----:B------:R-:W-:-:S06]  /*48c0*/  NOP ;  /* 0x0000000000007918 */ /* 0x000fcc0000000000 */
[----:B------:R-:W-:Y:S06]  /*48d0*/  BAR.ARV 0x6, 0xa0 ;  /* 0x0182800000007b1d */ /* 0x000fec0000002000 */
[----:B------:R-:W1:Y:S01]  /*48e0*/  LDCU UR6, c[0x0][0x38c] ;  /* 0x00007180ff0677ac */ /* 0x000e620008000800 */
[----:B------:R-:W-:Y:S01]  /*48f0*/  LOP3.LUT R3, R3, 0xffff, RZ, 0xc0, !PT ;  /* 0x0000ffff03037812 */ /* 0x000fe200078ec0ff */
[----:B--2---:R-:W-:Y:S01]  /*4900*/  IMAD.MOV.U32 R9, RZ, RZ, 0x1 ;  /* 0x00000001ff097424 */ /* 0x004fe200078e00ff */
[----:B------:R-:W-:Y:S01]  /*4910*/  LOP3.LUT R2, R2, 0xffff, RZ, 0xc0, !PT ;  /* 0x0000ffff02027812 */ /* 0x000fe200078ec0ff */
[----:B------:R-:W-:Y:S01]  /*4920*/  IMAD.MOV.U32 R8, RZ, RZ, RZ ;  /* 0x000000ffff087224 */ /* 0x000fe200078e00ff */
[----:B------:R-:W-:Y:S01]  /*4930*/  R2UR UR16, R3 ;  /* 0x00000000031072ca */ /* 0x000fe200000e0000 */
[----:B------:R-:W-:Y:S01]  /*4940*/  UMOV UR20, URZ ;  /* 0x000000ff00147c82 */ /* 0x000fe20008000000 */
[----:B------:R-:W-:-:S02]  /*4950*/  R2UR UR24, R2 ;  /* 0x00000000021872ca */ /* 0x000fc400000e0000 */
[----:B------:R-:W-:Y:S01]  /*4960*/  CS2R R2, SRZ ;  /* 0x0000000000027805 */ /* 0x000fe2000001ff00 */
[----:B------:R-:W-:Y:S01]  /*4970*/  UMOV UR10, URZ ;  /* 0x000000ff000a7c82 */ /* 0x000fe20008000000 */
[----:B----4-:R-:W-:Y:S02]  /*4980*/  ULEA UR13, UR4, UR13, 0x18 ;  /* 0x0000000d040d7291 */ /* 0x010fe4000f8ec0ff */
[----:B------:R-:W-:Y:S02]  /*4990*/  UISETP.NE.AND UP3, UPT, UR27, URZ, UPT ;  /* 0x000000ff1b00728c */ /* 0x000fe4000bf65270 */
[----:B------:R-:W-:Y:S02]  /*49a0*/  UIADD3 UR5, UPT, UPT, UR13, 0x8600, URZ ;  /* 0x000086000d057890 */ /* 0x000fe4000fffe0ff */
[----:B------:R-:W-:Y:S02]  /*49b0*/  UIADD3 UR4, UPT, UPT, UR13, 0x28600, URZ ;  /* 0x000286000d047890 */ /* 0x000fe4000fffe0ff */
[----:B-1----:R-:W-:Y:S01]  /*49c0*/  UIADD3 UR6, UPT, UPT, UR6, 0x1f, URZ ;  /* 0x0000001f06067890 */ /* 0x002fe2000fffe0ff */
[----:B---3--:R-:W1:Y:S01]  /*49d0*/  LDS R0, [UR13+0x2e0] ;  /* 0x0002e00dff007984 */ /* 0x008e620008000800 */
[----:B------:R-:W-:-:S02]  /*49e0*/  USHF.R.U32.HI UR5, URZ, 0x4, UR5 ;  /* 0x00000004ff057899 */ /* 0x000fc40008011605 */
[----:B------:R-:W-:Y:S02]  /*49f0*/  USHF.R.S32.HI UR21, URZ, 0x1f, UR6 ;  /* 0x0000001fff157899 */ /* 0x000fe40008011406 */
[----:B------:R-:W-:Y:S02]  /*4a00*/  USHF.R.U32.HI UR4, URZ, 0x4, UR4 ;  /* 0x00000004ff047899 */ /* 0x000fe40008011604 */
[----:B------:R-:W-:Y:S02]  /*4a10*/  ULEA.HI UR21, UR21, UR6, URZ, 0x5 ;  /* 0x0000000615157291 */ /* 0x000fe4000f8f28ff */
[----:B------:R-:W-:Y:S02]  /*4a20*/  ULOP3.LUT UR5, UR5, 0x3fff, URZ, 0xc0, !UPT ;  /* 0x00003fff05057892 */ /* 0x000fe4000f8ec0ff */
[----:B------:R-:W-:Y:S02]  /*4a30*/  USHF.R.S32.HI UR21, URZ, 0x5, UR21 ;  /* 0x00000005ff157899 */ /* 0x000fe40008011415 */
[----:B------:R-:W-:-:S02]  /*4a40*/  ULOP3.LUT UR18, UR4, 0x3fff, URZ, 0xc0, !UPT ;  /* 0x00003fff04127892 */ /* 0x000fc4000f8ec0ff */
[----:B------:R-:W-:Y:S02]  /*4a50*/  UISETP.LT.AND UP0, UPT, UR21, 0x1, UPT ;  /* 0x000000011500788c */ /* 0x000fe4000bf01270 */
[----:B------:R-:W-:Y:S02]  /*4a60*/  ULOP3.LUT UR17, UR5, 0x10000, URZ, 0xfc, !UPT ;  /* 0x0001000005117892 */ /* 0x000fe4000f8efcff */
[----:B------:R-:W-:Y:S02]  /*4a70*/  ULOP3.LUT UR18, UR18, 0x10000, URZ, 0xfc, !UPT ;  /* 0x0001000012127892 */ /* 0x000fe4000f8efcff */
[----:B------:R-:W-:Y:S01]  /*4a80*/  USEL UR25, UR21, 0x1, !UP0 ;  /* 0x0000000115197887 */ /* 0x000fe2000c000000 */
[----:B------:R-:W-:Y:S01]  /*4a90*/  UMOV UR11, URZ ;  /* 0x000000ff000b7c82 */ /* 0x000fe20008000000 */
[----:B------:R-:W-:Y:S01]  /*4aa0*/  UMOV UR22, 0x0 ;  /* 0x0000000000167882 */ /* 0x000fe20000000000 */
[----:B------:R-:W-:Y:S01]  /*4ab0*/  UMOV UR23, 0x102004a0 ;  /* 0x102004a000177882 */ /* 0x000fe20000000000 */
[----:B-1----:R-:W-:-:S15]  /*4ac0*/  R2UR UR26, R0 ;  /* 0x00000000001a72ca */ /* 0x002fde00000e0000 */
.L_x_103:
[C---:B------:R-:W-:Y:S02]  /*4ad0*/  LEA R0, R8.reuse, UR13, 0x3 ;  /* 0x0000000d08007c11 */ /* 0x040fe4000f8e18ff */
[----:B------:R-:W-:Y:S02]  /*4ae0*/  SHF.L.U32 R5, R3, 0x1f, RZ ;  /* 0x0000001f03057819 */ /* 0x000fe400000006ff */
[----:B------:R-:W-:Y:S02]  /*4af0*/  LEA R4, R8, UR13, 0x4 ;  /* 0x0000000d08047c11 */ /* 0x000fe4000f8e20ff */
[----:B------:R-:W1:Y:S02]  /*4b00*/  SYNCS.PHASECHK.TRANS64.TRYWAIT P0, [R0+URZ+0x230], R5 ;  /* 0x00023005000075a7 */ /* 0x000e6400080011ff */
[----:B-1-3--:R-:W-:Y:S05]  /*4b10*/  @!P0 BRA `(.L_x_96) ;  /* 0x0000006400c08947 */ /* 0x00afea0003800000 */
.L_x_226:
[----:B-1----:R-:W1:Y:S01]  /*4b20*/  LDS.128 R4, [R4+0x2c0] ;  /* 0x0002c00004047984 */ /* 0x002e620000000c00 */
[----:B------:R-:W-:Y:S02]  /*4b30*/  VIADD R0, R0, 0x240 ;  /* 0x0000024000007836 */ /* 0x000fe40000000000 */
[----:B------:R-:W-:Y:S01]  /*4b40*/  VIADD R8, R8, 0x1 ;  /* 0x0000000108087836 */ /* 0x000fe20000000000 */
[----:B------:R-:W-:Y:S01]  /*4b50*/  @!PT LDS RZ, [RZ] ;  /* 0x00000000fffff984 */ /* 0x000fe20000000800 */
[----:B------:R-:W-:Y:S01]  /*4b60*/  @!PT LDS RZ, [RZ] ;  /* 0x00000000fffff984 */ /* 0x000fe20000000800 */
[----:B------:R-:W-:Y:S01]  /*4b70*/  @!PT LDS RZ, [RZ] ;  /* 0x00000000fffff984 */ /* 0x000fe20000000800 */
[----:B------:R-:W-:Y:S01]  /*4b80*/  @!PT LDS RZ, [RZ] ;  /* 0x00000000fffff984 */ /* 0x000fe20000000800 */
[----:B------:R2:W-:Y:S06]  /*4b90*/  MEMBAR.ALL.CTA ;  /* 0x0000000000007992 */ /* 0x0005ec0000008000 */
[----:B--2---:R-:W2:Y:S01]  /*4ba0*/  FENCE.VIEW.ASYNC.S ;  /* 0x00000000000073c6 */ /* 0x004ea20000000000 */
[----:B------:R-:W-:-:S04]  /*4bb0*/  PRMT R0, RZ, 0x654, R0 ;  /* 0x00000654ff007816 */ /* 0x000fc80000000000 */
[----:B--2---:R2:W-:Y:S01]  /*4bc0*/  SYNCS.ARRIVE.TRANS64.RED.A1T0 RZ, [R0+URZ], RZ ;  /* 0x000000ff00ff79a7 */ /* 0x0045e200081004ff */
[----:B-1----:R-:W-:Y:S01]  /*4bd0*/  LOP3.LUT P1, RZ, R6, 0x1, RZ, 0xc0, !PT ;  /* 0x0000000106ff7812 */ /* 0x002fe2000782c0ff */
[----:B--2---:R-:W-:-:S12]  /*4be0*/  BRA.U UP3, `(.L_x_97) ;  /* 0x0000000103cc7547 */ /* 0x004fd8000b800000 */
[----:B------:R-:W1:Y:S01]  /*4bf0*/  LDCU UR4, c[0x0][0x38c] ;  /* 0x00007180ff0477ac */ /* 0x000e620008000800 */
[----:B------:R-:W-:Y:S02]  /*4c00*/  PLOP3.LUT P2, PT, PT, PT, PT, 0x80, 0x8 ;  /* 0x000000000008781c */ /* 0x000fe40003f4f070 */
[----:B------:R-:W-:Y:S01]  /*4c10*/  SHF.L.U32 R5, R9, 0x1f, RZ ;  /* 0x0000001f09057819 */ /* 0x000fe200000006ff */
[----:B------:R-:W-:Y:S02]  /*4c20*/  ULEA UR19, UR20, UR13, 0x3 ;  /* 0x0000000d14137291 */ /* 0x000fe4000f8e18ff */
[----:B-1----:R-:W-:-:S06]  /*4c30*/  UISETP.GE.AND UP0, UPT, UR4, 0x1, UPT ;  /* 0x000000010400788c */ /* 0x002fcc000bf06270 */
[----:B------:R-:W-:-:S05]  /*4c40*/  PLOP3.LUT P0, PT, PT, PT, UP0, 0x80, 0x8 ;  /* 0x000000000008781c */ /* 0x000fca0003f0f008 */
[----:B------:R-:W-:-:S08]  /*4c50*/  @UP0 ULEA UR4, UR10, UR13, 0x3 ;  /* 0x0000000d0a040291 */ /* 0x000fd0000f8e18ff */
[----:B------:R-:W-:-:S04]  /*4c60*/  @P0 SHF.L.U32 R0, R2, 0x1f, RZ ;  /* 0x0000001f02000819 */ /* 0x000fc800000006ff */
[----:B------:R1:W2:Y:S01]  /*4c70*/  @P0 SYNCS.PHASECHK.TRANS64.TRYWAIT P2, [UR4], R0 ;  /* 0x00000000ff0005a7 */ /* 0x0002a20008041104 */
[----:B------:R-:W3:Y:S02]  /*4c80*/  SYNCS.PHASECHK.TRANS64.TRYWAIT P0, [UR19+0x270], R5 ;  /* 0x00027005ff0075a7 */ /* 0x000ee40008001113 */
[----:B-123--:R-:W-:Y:S05]  /*4c90*/  @!P0 BRA `(.L_x_98) ;  /* 0x0000006400748947 */ /* 0x00efea0003800000 */
.L_x_228:
[----:B------:R-:W-:Y:S01]  /*4ca0*/  UMOV UR14, UR11 ;  /* 0x0000000b000e7c82 */ /* 0x000fe20008000000 */
[----:B------:R-:W-:Y:S05]  /*4cb0*/  BRA.U !UP0, `(.L_x_99) ;  /* 0x0000000108887547 */ /* 0x000fea000b800000 */
[----:B------:R-:W-:Y:S02]  /*4cc0*/  UIADD3 UR14, UPT, UPT, UR25, UR11, URZ ;  /* 0x0000000b190e7290 */ /* 0x000fe4000fffe0ff */
[----:B------:R-:W-:Y:S02]  /*4cd0*/  ULEA UR15, UR20, UR26, 0x7 ;  /* 0x0000001a140f7291 */ /* 0x000fe4000f8e38ff */
[----:B------:R-:W-:Y:S01]  /*4ce0*/  UPLOP3.LUT UP2, UPT, UPT, UPT, UPT, 0x40, 0x4 ;  /* 0x000000000004789c */ /* 0x000fe20003f4e870 */
[----:B------:R-:W-:Y:S01]  /*4cf0*/  UMOV UR12, UR21 ;  /* 0x00000015000c7c82 */ /* 0x000fe20008000000 */
[----:B------:R-:W-:-:S09]  /*4d00*/  UMOV UR5, UR10 ;  /* 0x0000000a00057c82 */ /* 0x000fd20008000000 */
.L_x_102:
[----:B--2---:R-:W-:Y:S01]  /*4d10*/  ULEA UR6, UR5, UR13, 0x3 ;  /* 0x0000000d05067291 */ /* 0x004fe2000f8e18ff */
[----:B---3--:R-:W-:Y:S11]  /*4d20*/  @P2 BRA `(.L_x_100) ;  /* 0x00000000000c2947 */ /* 0x008ff60003800000 */
[----:B-1----:R-:W-:Y:S04]  /*4d30*/  SHF.L.U32 R5, R2, 0x1f, RZ ;  /* 0x0000001f02057819 */ /* 0x002fe800000006ff */
[----:B------:R-:W1:Y:S02]  /*4d40*/  SYNCS.PHASECHK.TRANS64.TRYWAIT P0, [UR6], R5 ;  /* 0x00000005ff0075a7 */ /* 0x000e640008001106 */
[----:B-1----:R-:W-:Y:S05]  /*4d50*/  @!P0 BRA `(.L_x_101) ;  /* 0x00000064005c8947 */ /* 0x002fea0003800000 */
.L_x_100:
[----:B------:R-:W-:Y:S01]  /*4d60*/  UISETP.NE.AND UP0, UPT, UR12, 0x1, UPT ;  /* 0x000000010c00788c */ /* 0x000fe2000bf05270 */
[----:B------:R-:W-:Y:S01]  /*4d70*/  PLOP3.LUT P2, PT, PT, PT, PT, 0x80, 0x8 ;  /* 0x000000000008781c */ /* 0x000fe20003f4f070 */
[----:B------:R-:W-:Y:S02]  /*4d80*/  UIADD3 UR4, UPT, UPT, UR5, 0x1, URZ ;  /* 0x0000000105047890 */ /* 0x000fe4000fffe0ff */
[----:B------:R-:W-:Y:S02]  /*4d90*/  ULEA UR8, UR5, UR18, 0x7 ;  /* 0x0000001205087291 */ /* 0x000fe4000f8e38ff */
[----:B------:R-:W-:Y:S01]  /*4da0*/  UISETP.NE.AND UP1, UPT, UR4, 0x20, UPT ;  /* 0x000000200400788c */ /* 0x000fe2000bf25270 */
[----:B------:R-:W-:Y:S01]  /*4db0*/  PLOP3.LUT P0, PT, PT, PT, UP0, 0x80, 0x8 ;  /* 0x000000000008781c */ /* 0x000fe20003f0f008 */
[----:B------:R-:W-:Y:S02]  /*4dc0*/  UIADD3 UR11, UPT, UPT, UR11, 0x1, URZ ;  /* 0x000000010b0b7890 */ /* 0x000fe4000fffe0ff */
[----:B------:R-:W-:Y:S02]  /*4dd0*/  USEL UR7, URZ, 0x1, UP1 ;  /* 0x00000001ff077887 */ /* 0x000fe40008800000 */
[----:B------:R-:W-:Y:S01]  /*4de0*/  USEL UR10, UR4, URZ, UP1 ;  /* 0x000000ff040a7287 */ /* 0x000fe20008800000 */
[----:B------:R-:W-:Y:S01]  /*4df0*/  UMOV UR9, 0xc0004010 ;  /* 0xc000401000097882 */ /* 0x000fe20000000000 */
[----:B------:R-:W-:Y:S02]  /*4e00*/  UIADD3 UR12, UPT, UPT, UR12, -0x1, URZ ;  /* 0xffffffff0c0c7890 */ /* 0x000fe4000fffe0ff */
[----:B------:R-:W-:Y:S01]  /*4e10*/  LOP3.LUT R2, R2, UR7, RZ, 0x3c, !PT ;  /* 0x0000000702027c12 */ /* 0x000fe2000f8e3cff */
[----:B------:R-:W-:Y:S01]  /*4e20*/  @UP0 ULEA UR4, UR10, UR13, 0x3 ;  /* 0x0000000d0a040291 */ /* 0x000fe2000f8e18ff */
[----:B------:R-:W-:Y:S02]  /*4e30*/  UMOV UR7, 0xc0004010 ;  /* 0xc000401000077882 */ /* 0x000fe40000000000 */
[----:B-1----:R-:W-:Y:S01]  /*4e40*/  @P0 SHF.L.U32 R0, R2, 0x1f, RZ ;  /* 0x0000001f02000819 */ /* 0x002fe200000006ff */
[----:B------:R-:W-:Y:S05]  /*4e50*/  UISETP.NE.AND UP0, UPT, UR11, UR14, UPT ;  /* 0x0000000e0b00728c */ /* 0x000fea000bf05270 */
[----:B------:R2:W3:Y:S01]  /*4e60*/  @P0 SYNCS.PHASECHK.TRANS64.TRYWAIT P2, [UR4], R0 ;  /* 0x00000000ff0005a7 */ /* 0x0004e20008041104 */
[----:B------:R-:W-:Y:S02]  /*4e70*/  UIADD3 UR4, UPT, UPT, UR6, 0x100, URZ ;  /* 0x0000010006047890 */ /* 0x000fe4000fffe0ff */
[----:B------:R-:W-:Y:S03]  /*4e80*/  ULEA UR6, UR5, UR17, 0x8 ;  /* 0x0000001105067291 */ /* 0x000fe6000f8e40ff */
[----:B------:R-:W-:Y:S06]  /*4e90*/  UMOV UR5, UR10 ;  /* 0x0000000a00057c82 */ /* 0x000fec0008000000 */
[----:B------:R2:W-:Y:S01]  /*4ea0*/  UTCIMMA.2CTA gdesc[UR6], gdesc[UR8], tmem[UR15], tmem[UR22], idesc[UR23], UP2 ;  /* 0x00ff1608060075ea */ /* 0x0005e2000920010f */
[----:B------:R-:W-:Y:S01]  /*4eb0*/  UPLOP3.LUT UP2, UPT, UPT, UPT, UPT, 0x80, 0x8 ;  /* 0x000000000008789c */ /* 0x000fe20003f4f070 */
[----:B------:R2:W-:Y:S01]  /*4ec0*/  UTCBAR.2CTA.MULTICAST [UR4], URZ, UR16 ;  /* 0x000000ff040073e9 */ /* 0x0005e20008200810 */
[----:B------:R-:W-:Y:S09]  /*4ed0*/  BRA.U UP0, `(.L_x_102) ;  /* 0xfffffffd008c7547 */ /* 0x000ff2000b83ffff */
.L_x_99:
[----:B--2---:R-:W-:Y:S01]  /*4ee0*/  UIADD3 UR4, UPT, UPT, UR19, 0x250, URZ ;  /* 0x0000025013047890 */ /* 0x004fe2000fffe0ff */
[----:B------:R-:W-:-:S08]  /*4ef0*/  UMOV UR11, UR14 ;  /* 0x0000000e000b7c82 */ /* 0x000fd00008000000 */
[----:B------:R2:W-:Y:S01]  /*4f00*/  UTCBAR.2CTA.MULTICAST [UR4], URZ, UR24 ;  /* 0x000000ff040073e9 */ /* 0x0005e20008200818 */
[----:B------:R-:W-:Y:S02]  /*4f10*/  NOP ;  /* 0x0000000000007918 */ /* 0x000fe40000000000 */
.L_x_97:
[----:B--2---:R-:W-:Y:S01]  /*4f20*/  UIADD3 UR4, UPT, UPT, UR20, 0x1, URZ ;  /* 0x0000000114047890 */ /* 0x004fe2000fffe0ff */
[----:B------:R-:W-:-:S03]  /*4f30*/  ISETP.NE.AND P0, PT, R8, 0x2, PT ;  /* 0x000000020800780c */ /* 0x000fc60003f05270 */
[----:B------:R-:W-:Y:S01]  /*4f40*/  UISETP.NE.AND UP0, UPT, UR4, 0x4, UPT ;  /* 0x000000040400788c */ /* 0x000fe2000bf05270 */
[----:B-1----:R-:W-:Y:S02]  /*4f50*/  SEL R0, RZ, 0x1, P0 ;  /* 0x00000001ff007807 */ /* 0x002fe40000000000 */
[----:B------:R-:W-:Y:S01]  /*4f60*/  SEL R8, R8, RZ, P0 ;  /* 0x000000ff08087207 */ /* 0x000fe20000000000 */
[----:B------:R-:W-:Y:S01]  /*4f70*/  USEL UR5, URZ, 0x1, UP0 ;  /* 0x00000001ff057887 */ /* 0x000fe20008000000 */
[----:B------:R-:W-:Y:S01]  /*4f80*/  LOP3.LUT R3, R3, R0, RZ, 0x3c, !PT ;  /* 0x0000000003037212 */ /* 0x000fe200078e3cff */
[----:B------:R-:W-:-:S04]  /*4f90*/  USEL UR20, UR4, URZ, UP0 ;  /* 0x000000ff04147287 */ /* 0x000fc80008000000 */
[----:B------:R-:W-:Y:S01]  /*4fa0*/  LOP3.LUT R9, R9, UR5, RZ, 0x3c, !PT ;  /* 0x0000000509097c12 */ /* 0x000fe2000f8e3cff */
[----:B------:R-:W-:Y:S07]  /*4fb0*/  @P1 BRA `(.L_x_103) ;  /* 0xfffffff800c41947 */ /* 0x000fee000383ffff */
[----:B------:R-:W1:Y:S01]  /*4fc0*/  S2UR UR8, SR_CgaCtaId ;  /* 0x00000000000879c3 */ /* 0x000e620000008800 */
[----:B------:R-:W-:Y:S01]  /*4fd0*/  ELECT P0, URZ, PT ;  /* 0x0000000000ff782f */ /* 0x000fe20003800000 */
[----:B------:R-:W-:Y:S01]  /*4fe0*/  HFMA2 R0, -RZ, RZ, 0, 5.9604644775390625e-08 ;  /* 0x00000001ff007431 */ /* 0x000fe200000001ff */
[----:B------:R-:W-:-:S05]  /*4ff0*/  UMOV UR4, 0x40 ;  /* 0x0000004000047882 */ /* 0x000fca0000000000 */
[----:B------:R-:W-:Y:S01]  /*5000*/  UVIRTCOUNT.DEALLOC.SMPOOL 0x80 ;  /* 0x000000800000784c */ /* 0x000fe20000000000 */
[----:B------:R-:W-:Y:S02]  /*5010*/  UISETP.NE.AND UP1, UPT, UR27, URZ, UPT ;  /* 0x000000ff1b00728c */ /* 0x000fe4000bf25270 */
[----:B-1----:R-:W-:-:S09]  /*5020*/  ULEA UR8, UR8, UR4, 0x18 ;  /* 0x0000000408087291 */ /* 0x002fd2000f8ec0ff */
[----:B------:R1:W-:Y:S01]  /*5030*/  @P0 STS.U8 [UR8+0x1c], R0 ;  /* 0x00001c00ff000988 */ /* 0x0003e20008000008 */
[----:B------:R-:W-:Y:S05]  /*5040*/  BRA.U UP1, `(.L_x_104) ;  /* 0x0000000101a07547 */ /* 0x000fea000b800000 */
[----:B------:R-:W-:Y:S01]  /*5050*/  UIADD3 UR7, UPT, UPT, UR13, 0x270, URZ ;  /* 0x000002700d077890 */ /* 0x000fe2000fffe0ff */
[----:B------:R-:W-:-:S03]  /*5060*/  SHF.L.U32 R3, R9, 0x1f, RZ ;  /* 0x0000001f09037819 */ /* 0x000fc600000006ff */
[----:B------:R-:W-:-:S09]  /*5070*/  ULEA UR4, UR20, UR7, 0x3 ;  /* 0x0000000714047291 */ /* 0x000fd2000f8e18ff */
[----:B------:R-:W2:Y:S02]  /*5080*/  SYNCS.PHASECHK.TRANS64.TRYWAIT P0, [UR4], R3 ;  /* 0x00000003ff0075a7 */ /* 0x000ea40008001104 */
[----:B--2---:R-:W-:Y:S05]  /*5090*/  @!P0 BRA `(.L_x_105) ;  /* 0x0000006000a48947 */ /* 0x004fea0003800000 */
.L_x_231:
        /* <DEDUP_REMOVED lines=9> */
.L_x_233:
        /* <DEDUP_REMOVED lines=9> */
.L_x_235:
[----:B------:R-:W-:-:S04]  /*51c0*/  UIADD3 UR4, UPT, UPT, UR4, 0x1, URZ ;  /* 0x0000000104047890 */ /* 0x000fc8000fffe0ff */
[----:B------:R-:W-:-:S04]  /*51d0*/  UISETP.NE.AND UP0, UPT, UR4, 0x4, UPT ;  /* 0x000000040400788c */ /* 0x000fc8000bf05270 */
[----:B------:R-:W-:Y:S02]  /*51e0*/  USEL UR5, URZ, 0x1, UP0 ;  /* 0x00000001ff057887 */ /* 0x000fe40008000000 */
[----:B------:R-:W-:-:S04]  /*51f0*/  USEL UR4, UR4, URZ, UP0 ;  /* 0x000000ff04047287 */ /* 0x000fc80008000000 */
[----:B------:R-:W-:Y:S01]  /*5200*/  ULEA UR4, UR4, UR7, 0x3 ;  /* 0x0000000704047291 */ /* 0x000fe2000f8e18ff */
[----:B-1----:R-:W-:-:S04]  /*5210*/  LOP3.LUT R3, R2, UR5, RZ, 0x3c, !PT ;  /* 0x0000000502037c12 */ /* 0x002fc8000f8e3cff */
[----:B------:R-:W-:Y:S01]  /*5220*/  SHF.L.U32 R3, R3, 0x1f, RZ ;  /* 0x0000001f03037819 */ /* 0x000fe200000006ff */
[----:B------:R-:W-:-:S04]  /*5230*/  IMAD.U32 R0, RZ, RZ, UR4 ;  /* 0x00000004ff007e24 */ /* 0x000fc8000f8e00ff */
[----:B------:R1:W2:Y:S03]  /*5240*/  SYNCS.PHASECHK.TRANS64.TRYWAIT P0, [R0+URZ], R3 ;  /* 0x00000003000075a7 */ /* 0x0002a600080011ff */
[----:B--2---:R-:W-:Y:S05]  /*5250*/  @!P0 NANOSLEEP.SYNCS 0x989680 ;  /* 0x009896800000895d */ /* 0x004fea0003900000 */
[----:B------:R-:W2:Y:S02]  /*5260*/  @!P0 SYNCS.PHASECHK.TRANS64 P0, [R0+URZ], R3 ;  /* 0x00000003000085a7 */ /* 0x000ea400080010ff */
[----:B--2---:R-:W-:Y:S05]  /*5270*/  @P0 BRA `(.L_x_108) ;  /* 0x0000000000200947 */ /* 0x004fea0003800000 */
.L_x_109:
[----:B--2---:R2:W4:Y:S02]  /*5280*/  SYNCS.PHASECHK.TRANS64.TRYWAIT P0, [R0+URZ], R3 ;  /* 0x00000003000075a7 */ /* 0x00452400080011ff */
[----:B----4-:R-:W-:Y:S05]  /*5290*/  @!P0 NANOSLEEP.SYNCS 0x989680 ;  /* 0x009896800000895d */ /* 0x010fea0003900000 */
[----:B------:R-:W4:Y:S02]  /*52a0*/  @!P0 SYNCS.PHASECHK.TRANS64 P0, [R0+URZ], R3 ;  /* 0x00000003000085a7 */ /* 0x000f2400080010ff */
[----:B----4-:R-:W-:Y:S05]  /*52b0*/  @!P0 BRA `(.L_x_109) ;  /* 0xfffffffc00f08947 */ /* 0x010fea000383ffff */
[----:B------:R-:W-:Y:S05]  /*52c0*/  BRA `(.L_x_108) ;  /* 0x00000000000c7947 */ /* 0x000fea0003800000 */
.L_x_104:
[----:B------:R-:W-:-:S04]  /*52d0*/  UIADD3 UR4, UPT, UPT, UR13, 0x2b0, URZ ;  /* 0x000002b00d047890 */ /* 0x000fc8000fffe0ff */
[----:B------:R-:W-:-:S09]  /*52e0*/  UPRMT UR4, UR28, 0x654, UR4 ;  /* 0x000006541c047896 */ /* 0x000fd20008000004 */
[----:B------:R-:W-:Y:S03]  /*52f0*/  SYNCS.ARRIVE.TRANS64.RED.A1T0 RZ, [UR4], RZ ;  /* 0x000000ffffff79a7 */ /* 0x000fe60008100404 */
.L_x_108:
[----:B-12---:R-:W-:Y:S01]  /*5300*/  SHF.L.U32 R3, RZ, 0x1f, RZ ;  /* 0x0000001fff037819 */ /* 0x006fe200000006ff */
[----:B------:R-:W-:Y:S01]  /*5310*/  UIADD3 UR4, UPT, UPT, UR13, 0x2b0, URZ ;  /* 0x000002b00d047890 */ /* 0x000fe2000fffe0ff */
[----:B------:R-:W-:Y:S02]  /*5320*/  PLOP3.LUT P0, PT, PT, PT, UP1, 0x80, 0x8 ;  /* 0x000000000008781c */ /* 0x000fe40003f0f018 */
[----:B------:R-:W1:Y:S02]  /*5330*/  SYNCS.PHASECHK.TRANS64.TRYWAIT P1, [UR13+0x2b0], R3 ;  /* 0x0002b003ff0075a7 */ /* 0x000e64000802110d */
[----:B-1----:R-:W-:Y:S09]  /*5340*/  @!P1 BRA `(.L_x_110) ;  /* 0x0000006000409947 */ /* 0x002ff20003800000 */
.L_x_237:
[----:B------:R-:W-:Y:S01]  /*5350*/  @!UP1 UPRMT UR4, UR28, 0x654, UR4 ;  /* 0x000006541c049896 */ /* 0x000fe20008000004 */
[----:B------:R-:W-:Y:S01]  /*5360*/  UMOV UR5, 0xffff ;  /* 0x0000ffff00057882 */ /* 0x000fe20000000000 */
[----:B------:R-:W-:-:S07]  /*5370*/  UMOV UR6, 0x1 ;  /* 0x0000000100067882 */ /* 0x000fce0000000000 */
[----:B------:R-:W-:Y:S01]  /*5380*/  @!P0 SYNCS.ARRIVE.TRANS64.RED.A1T0 RZ, [UR4], RZ ;  /* 0x000000ffffff89a7 */ /* 0x000fe20008100404 */
[----:B------:R-:W-:Y:S01]  /*5390*/  NOP ;  /* 0x0000000000007918 */ /* 0x000fe20000000000 */
[----:B-1----:R-:W1:Y:S01]  /*53a0*/  LDS R0, [UR8+0x14] ;  /* 0x00001408ff007984 */ /* 0x002e620008000800 */
[----:B------:R-:W-:-:S04]  /*53b0*/  ULOP3.LUT UR4, UR26, 0xffff, URZ, 0xc0, !UPT ;  /* 0x0000ffff1a047892 */ /* 0x000fc8000f8ec0ff */
[----:B------:R-:W-:-:S04]  /*53c0*/  USHF.R.U32.HI UR4, URZ, 0x5, UR4 ;  /* 0x00000005ff047899 */ /* 0x000fc80008011604 */
[----:B------:R-:W-:Y:S02]  /*53d0*/  USHF.L.U32 UR5, UR5, UR4, URZ ;  /* 0x0000000405057299 */ /* 0x000fe400080006ff */
[----:B------:R-:W-:-:S04]  /*53e0*/  USHF.L.U32 UR4, UR6, UR4, URZ ;  /* 0x0000000406047299 */ /* 0x000fc800080006ff */
[----:B-1----:R-:W-:-:S04]  /*53f0*/  LOP3.LUT R0, R0, UR5, RZ, 0xc0, !PT ;  /* 0x0000000500007c12 */ /* 0x002fc8000f8ec0ff */
[----:B------:R-:W-:-:S13]  /*5400*/  ISETP.NE.AND P0, PT, R0, UR5, PT ;  /* 0x0000000500007c0c */ /* 0x000fda000bf05270 */
[----:B------:R-:W-:Y:S05]  /*5410*/  @P0 BRA `(.L_x_111) ;  /* 0x0000000000580947 */ /* 0x000fea0003800000 */
[----:B------:R-:W1:Y:S02]  /*5420*/  LDS R0, [UR8+0x18] ;  /* 0x00001808ff007984 */ /* 0x000e640008000800 */
[----:B-1----:R-:W-:-:S04]  /*5430*/  LOP3.LUT R0, R0, UR4, RZ, 0xc0, !PT ;  /* 0x0000000400007c12 */ /* 0x002fc8000f8ec0ff */
[----:B------:R-:W-:-:S13]  /*5440*/  ISETP.NE.AND P0, PT, R0, UR4, PT ;  /* 0x0000000400007c0c */ /* 0x000fda000bf05270 */
[----:B------:R-:W-:Y:S05]  /*5450*/  @P0 BRA `(.L_x_112) ;  /* 0x00000000003c0947 */ /* 0x000fea0003800000 */
[----:B------:R-:W1:Y:S01]  /*5460*/  S2R R2, SR_LANEID ;  /* 0x0000000000027919 */ /* 0x000e620000000000 */
[----:B------:R-:W-:Y:S01]  /*5470*/  ULOP3.LUT UR5, URZ, UR5, URZ, 0x33, !UPT ;  /* 0x00000005ff057292 */ /* 0x000fe2000f8e33ff */
[----:B------:R-:W-:Y:S01]  /*5480*/  LOP3.LUT R4, RZ, UR4, RZ, 0x33, !PT ;  /* 0x00000004ff047c12 */ /* 0x000fe2000f8e33ff */
[----:B------:R-:W-:Y:S02]  /*5490*/  VOTEU.ANY UR4, UPT, PT ;  /* 0x0000000000047886 */ /* 0x000fe400038e0100 */
[----:B------:R-:W-:Y:S01]  /*54a0*/  UFLO.U32 UR4, UR4 ;  /* 0x00000004000472bd */ /* 0x000fe200080e0000 */
[----:B------:R-:W2:Y:S01]  /*54b0*/  REDUX UR6, R4 ;  /* 0x00000000040673c4 */ /* 0x000ea20000000000 */
[----:B------:R-:W-:-:S06]  /*54c0*/  IMAD.U32 R0, RZ, RZ, UR5 ;  /* 0x00000005ff007e24 */ /* 0x000fcc000f8e00ff */
[----:B------:R4:W-:Y:S01]  /*54d0*/  UTCATOMSWS.AND URZ, UR5 ;  /* 0x0000000500ff79e3 */ /* 0x0009e20008000000 */
[----:B------:R-:W3:Y:S01]  /*54e0*/  REDUX UR7, R0 ;  /* 0x00000000000773c4 */ /* 0x000ee20000000000 */
[----:B-1----:R-:W-:Y:S01]  /*54f0*/  ISETP.EQ.U32.AND P0, PT, R2, UR4, PT ;  /* 0x0000000402007c0c */ /* 0x002fe2000bf02070 */
[----:B--2---:R-:W-:Y:S01]  /*5500*/  IMAD.U32 R2, RZ, RZ, UR6 ;  /* 0x00000006ff027e24 */ /* 0x004fe2000f8e00ff */
[----:B---3--:R-:W-:-:S11]  /*5510*/  MOV R3, UR7 ;  /* 0x0000000700037c02 */ /* 0x008fd60008000f00 */
[----:B------:R4:W-:Y:S04]  /*5520*/  @P0 ATOMS.AND RZ, [UR8+0x14], R3 ;  /* 0x00001403ffff098c */ /* 0x0009e8000a800008 */
[----:B------:R4:W-:Y:S01]  /*5530*/  @P0 ATOMS.AND RZ, [UR8+0x18], R2 ;  /* 0x00001802ffff098c */ /* 0x0009e2000a800008 */
[----:B------:R-:W-:Y:S05]  /*5540*/  BRA `(.L_x_113) ;  /* 0x0000000000147947 */ /* 0x000fea0003800000 */
.L_x_112:
[----:B------:R-:W-:Y:S02]  /*5550*/  MOV R2, 0x5570 ;  /* 0x0000557000027802 */ /* 0x000fe40000000f00 */
[----:B---3-5:R-:W-:Y:S05]  /*5560*/  CALL.REL.NOINC `($__internal_0_$__cuda_sm10x_tcgen05_guardrail_trap_col_being_dealloced_not_returned_by_alloc) ;  /* 0x0000006000947944 */ /* 0x028fea0003c00000 */
[----:B------:R-:W-:Y:S05]  /*5570*/  BRA `(.L_x_113) ;  /* 0x0000000000087947 */ /* 0x000fea0003800000 */
.L_x_111:
[----:B------:R-:W-:Y:S02]  /*5580*/  MOV R2, 0x55a0 ;  /* 0x000055a000027802 */ /* 0x000fe40000000f00 */
[----:B---3-5:R-:W-:Y:S05]  /*5590*/  CALL.REL.NOINC `($__internal_2_$__cuda_sm10x_tcgen05_guardrail_trap_unallocated_columns_being_dealloced) ;  /* 0x0000006000a07944 */ /* 0x028fea0003c00000 */
.L_x_113:
[----:B------:R-:W-:Y:S01]  /*55a0*/  NOP ;  /* 0x0000000000007918 */ /* 0x000fe20000000000 */
[----:B----4-:R-:W-:Y:S05]  /*55b0*/  EXIT ;  /* 0x000000000000794d */ /* 0x010fea0003800000 */
.L_x_84:
[----:B------:R-:W-:-:S09]  /*55c0*/  UISETP.NE.OR UP0, UPT, UR22, 0x3, !UP4 ;  /* 0x000000031600788c */ /* 0x000fd2000e705670 */
[----:B------:R-:W-:Y:S05]  /*55d0*/  BRA.U UP0, `(.L_x_114) ;  /* 0x0000000d00a87547 */ /* 0x000fea000b800000 */
[----:B------:R-:W2:Y:S01]  /*55e0*/  LDCU.64 UR4, c[0x0][0x888] ;  /* 0x00011100ff0477ac */ /* 0x000ea20008000a00 */
[----:B------:R-:W3:Y:S01]  /*55f0*/  LDC.64 R12, c[0x0][0x348] ;  /* 0x0000d200ff0c7b82 */ /* 0x000ee20000000a00 */
[----:B------:R-:W-:Y:S02]  /*5600*/  HFMA2 R9, -RZ, RZ, 0, 0 ;  /* 0x00000000ff097431 */ /* 0x000fe400000001ff */
[----:B------:R-:W-:Y:S01]  /*5610*/  IMAD.MOV.U32 R11, RZ, RZ, 0x1 ;  /* 0x00000001ff0b7424 */ /* 0x000fe200078e00ff */
[----:B------:R-:W4:Y:S01]  /*5620*/  LDCU UR31, c[0x0][0x370] ;  /* 0x00006e00ff1f77ac */ /* 0x000f220008000800 */
[----:B------:R-:W-:Y:S01]  /*5630*/  IMAD.MOV.U32 R10, RZ, RZ, RZ ;  /* 0x000000ffff0a7224 */ /* 0x000fe200078e00ff */
[----:B------:R-:W-:Y:S01]  /*5640*/  MOV R3, 0x2000 ;  /* 0x0000200000037802 */ /* 0x000fe20000000f00 */
[----:B------:R-:W4:Y:S01]  /*5650*/  LDCU.128 UR32, c[0x0][0xb10] ;  /* 0x00016200ff2077ac */ /* 0x000f220008000c00 */
[----:B------:R-:W1:Y:S01]  /*5660*/  LDCU UR27, c[0x0][0x374] ;  /* 0x00006e80ff1b77ac */ /* 0x000e620008000800 */
[----:B------:R-:W1:Y:S01]  /*5670*/  LDCU.64 UR28, c[0x0][0x890] ;  /* 0x00011200ff1c77ac */ /* 0x000e620008000a00 */
[----:B------:R-:W1:Y:S01]  /*5680*/  LDCU UR15, c[0x0][0xb0c] ;  /* 0x00016180ff0f77ac */ /* 0x000e620008000800 */
[----:B--2---:R-:W-:Y:S01]  /*5690*/  UISETP.NE.U32.AND UP0, UPT, UR4, URZ, UPT ;  /* 0x000000ff0400728c */ /* 0x004fe2000bf05070 */
[----:B------:R-:W2:Y:S01]  /*56a0*/  LDCU UR40, c[0x0][0xb20] ;  /* 0x00016400ff2877ac */ /* 0x000ea20008000800 */
[----:B------:R-:W2:Y:S01]  /*56b0*/  LDCU UR4, c[0x0][0xb30] ;  /* 0x00016600ff0477ac */ /* 0x000ea20008000800 */
[----:B------:R-:W-:Y:S01]  /*56c0*/  UMOV UR21, 0x400 ;  /* 0x0000040000157882 */ /* 0x000fe20000000000 */
[----:B----4-:R-:W-:-:S02]  /*56d0*/  UIMAD.WIDE.U32 UR6, UR31, UR32, URZ ;  /* 0x000000201f0672a5 */ /* 0x010fc4000f8e00ff */
[----:B-1----:R-:W-:Y:S02]  /*56e0*/  UIMAD.WIDE.U32 UR8, UR27, UR35, URZ ;  /* 0x000000231b0872a5 */ /* 0x002fe4000f8e00ff */
[----:B------:R-:W-:Y:S02]  /*56f0*/  ULEA UR21, UR46, UR21, 0x18 ;  /* 0x000000152e157291 */ /* 0x000fe4000f8ec0ff */
[----:B------:R-:W-:Y:S02]  /*5700*/  UISETP.NE.U32.AND UP6, UPT, UR28, URZ, UPT ;  /* 0x000000ff1c00728c */ /* 0x000fe4000bfc5070 */
[----:B------:R-:W-:Y:S02]  /*5710*/  UIADD3 UR37, UPT, UPT, UR21, 0x208, URZ ;  /* 0x0000020815257890 */ /* 0x000fe4000fffe0ff */
[----:B------:R-:W-:Y:S02]  /*5720*/  UISETP.NE.AND.EX UP5, UPT, UR5, URZ, UPT, UP0 ;  /* 0x000000ff0500728c */ /* 0x000fe4000bfa5300 */
[----:B------:R-:W-:Y:S01]  /*5730*/  UISETP.NE.AND UP0, UPT, UR42, 0x1, UPT ;  /* 0x000000012a00788c */ /* 0x000fe2000bf05270 */
[----:B------:R-:W-:Y:S01]  /*5740*/  UMOV UR6, UR7 ;  /* 0x0000000700067c82 */ /* 0x000fe20008000000 */
[----:B------:R-:W-:Y:S01]  /*5750*/  UMOV UR38, UR9 ;  /* 0x0000000900267c82 */ /* 0x000fe20008000000 */
[----:B------:R-:W-:-:S02]  /*5760*/  UISETP.NE.AND UP0, UPT, UR15, 0x1, UPT ;  /* 0x000000010f00788c */ /* 0x000fc4000bf05270 */
[----:B------:R-:W-:Y:S02]  /*5770*/  UPLOP3.LUT UP4, UPT, UPT, UPT, UPT, 0x40, 0x4 ;  /* 0x000000000004789c */ /* 0x000fe40003f8e870 */
[----:B------:R-:W-:Y:S01]  /*5780*/  UISETP.GE.AND UP2, UPT, UR42, 0x1, UPT ;  /* 0x000000012a00788c */ /* 0x000fe2000bf46270 */
[----:B------:R-:W1:Y:S01]  /*5790*/  LDCU.64 UR22, c[0x0][0xb28] ;  /* 0x00016500ff1677ac */ /* 0x000e620008000a00 */
[----:B------:R-:W-:Y:S02]  /*57a0*/  UISETP.NE.AND.EX UP6, UPT, UR29, URZ, UPT, UP6 ;  /* 0x000000ff1d00728c */ /* 0x000fe4000bfc5360 */
[----:B------:R-:W-:Y:S02]  /*57b0*/  UIADD3 UR17, UPT, UPT, UR21, 0x200, URZ ;  /* 0x0000020015117890 */ /* 0x000fe4000fffe0ff */
[----:B------:R-:W-:Y:S02]  /*57c0*/  UPRMT UR37, UR46, 0x654, UR37 ;  /* 0x000006542e257896 */ /* 0x000fe40008000025 */
[----:B------:R-:W-:-:S02]  /*57d0*/  USHF.R.U32.HI UR39, URZ, UR33, UR6 ;  /* 0x00000021ff277299 */ /* 0x000fc40008011606 */
[----:B--2---:R-:W-:Y:S02]  /*57e0*/  USHF.R.U32.HI UR38, URZ, UR40, UR38 ;  /* 0x00000028ff267299 */ /* 0x004fe40008011626 */
[----:B------:R-:W-:Y:S02]  /*57f0*/  UISETP.NE.AND UP0, UPT, UR34, 0x1, UPT ;  /* 0x000000012200788c */ /* 0x000fe4000bf05270 */
[----:B---3--:R-:W-:-:S11]  /*5800*/  UISETP.NE.AND UP3, UPT, UR4, 0x1, UPT ;  /* 0x000000010400788c */ /* 0x008fd6000bf65270 */
.L_x_123:
[C---:B------:R-:W-:Y:S02]  /*5810*/  LEA R8, R10.reuse, UR21, 0x3 ;  /* 0x000000150a087c11 */ /* 0x040fe4000f8e18ff */
[----:B------:R-:W-:Y:S02]  /*5820*/  SHF.L.U32 R5, R9, 0x1f, RZ ;  /* 0x0000001f09057819 */ /* 0x000fe400000006ff */
[----:B------:R-:W-:Y:S02]  /*5830*/  LEA R6, R10, UR21, 0x4 ;  /* 0x000000150a067c11 */ /* 0x000fe4000f8e20ff */
[----:B--2---:R-:W2:Y:S02]  /*5840*/  SYNCS.PHASECHK.TRANS64.TRYWAIT P0, [R8+URZ+0x230], R5 ;  /* 0x00023005080075a7 */ /* 0x004ea400080011ff */
[----:B--2---:R-:W-:Y:S05]  /*5850*/  @!P0 BRA `(.L_x_115) ;  /* 0x0000005c00148947 */ /* 0x004fea0003800000 */
.L_x_238:
[----:B--2---:R-:W2:Y:S01]  /*5860*/  LDS.128 R4, [R6+0x2c0] ;  /* 0x0002c00006047984 */ /* 0x004ea20000000c00 */
[----:B------:R-:W-:Y:S01]  /*5870*/  UISETP.GE.AND UP0, UPT, UR42, 0x1, UPT ;  /* 0x000000012a00788c */ /* 0x000fe2000bf06270 */
[----:B------:R-:W-:Y:S01]  /*5880*/  @!PT LDS RZ, [RZ] ;  /* 0x00000000fffff984 */ /* 0x000fe20000000800 */
[----:B------:R-:W-:Y:S01]  /*5890*/  @!PT LDS RZ, [RZ] ;  /* 0x00000000fffff984 */ /* 0x000fe20000000800 */
[----:B------:R-:W-:Y:S01]  /*58a0*/  @!PT LDS RZ, [RZ] ;  /* 0x00000000fffff984 */ /* 0x000fe20000000800 */
[----:B------:R-:W-:Y:S01]  /*58b0*/  @!PT LDS RZ, [RZ] ;  /* 0x00000000fffff984 */ /* 0x000fe20000000800 */
[----:B------:R3:W-:Y:S06]  /*58c0*/  MEMBAR.ALL.CTA ;  /* 0x0000000000007992 */ /* 0x0007ec0000008000 */
[----:B---3--:R-:W3:Y:S01]  /*58d0*/  FENCE.VIEW.ASYNC.S ;  /* 0x00000000000073c6 */ /* 0x008ee20000000000 */
[----:B--2---:R-:W-:Y:S11]  /*58e0*/  LOP3.LUT P0, RZ, R6, 0x1, RZ, 0xc0, !PT ;  /* 0x0000000106ff7812 */ /* 0x004ff6000780c0ff */
[----:B------:R-:W-:Y:S02]  /*58f0*/  @!UPT UIADD3 URZ, UPT, UPT, URZ, URZ, URZ ;  /* 0x000000fffffff290 */ /* 0x000fe4000fffe0ff */
[----:B---3--:R-:W-:Y:S01]  /*5900*/  VOTEU.ANY UP2, P0 ;  /* 0x0000000000ff7886 */ /* 0x008fe20000040100 */
[----:B------:R-:W-:Y:S11]  /*5910*/  PLOP3.LUT P0, PT, PT, PT, UP2, 0x80, 0x8 ;  /* 0x000000000008781c */ /* 0x000ff60003f0f028 */
[----:B------:R-:W-:Y:S02]  /*5920*/  @!UPT UIADD3 URZ, UPT, UPT, URZ, URZ, URZ ;  /* 0x000000fffffff290 */ /* 0x000fe4000fffe0ff */
[----:B------:R-:W-:Y:S02]  /*5930*/  @P0 SHF.R.U32.HI R0, RZ, 0x10, R5 ;  /* 0x00000010ff000819 */ /* 0x000fe40000011605 */
[----:B------:R-:W-:Y:S02]  /*5940*/  @P0 MOV R2, R4 ;  /* 0x0000000400020202 */ /* 0x000fe40000000f00 */
[----:B------:R-:W-:Y:S01]  /*5950*/  @P0 R2UR UR4, R0 ;  /* 0x00000000000402ca */ /* 0x000fe200000e0000 */
[----:B------:R-:W-:Y:S01]  /*5960*/  VIADD R0, R8, 0x240 ;  /* 0x0000024008007836 */ /* 0x000fe20000000000 */
[----:B------:R-:W-:Y:S02]  /*5970*/  @P0 LOP3.LUT R4, R5, 0xffff, RZ, 0xc0, !PT ;  /* 0x0000ffff05040812 */ /* 0x000fe400078ec0ff */
[----:B------:R-:W-:Y:S02]  /*5980*/  @P0 R2UR UR6, R2 ;  /* 0x00000000020602ca */ /* 0x000fe400000e0000 */
[----:B------:R-:W-:Y:S02]  /*5990*/  PRMT R0, RZ, 0x654, R0 ;  /* 0x00000654ff007816 */ /* 0x000fe40000000000 */
[----:B------:R-:W-:Y:S02]  /*59a0*/  @P0 R2UR UR5, R4 ;  /* 0x00000000040502ca */ /* 0x000fe400000e0000 */
[----:B------:R2:W-:Y:S03]  /*59b0*/  SYNCS.ARRIVE.TRANS64.RED.A1T0 RZ, [R0+URZ], RZ ;  /* 0x000000ff00ff79a7 */ /* 0x0005e600081004ff */
[----:B------:R-:W-:Y:S04]  /*59c0*/  @UP2 UMOV UR26, UR4 ;  /* 0x00000004001a2c82 */ /* 0x000fe80008000000 */
[----:B------:R-:W-:Y:S04]  /*59d0*/  @UP2 UMOV UR14, UR6 ;  /* 0x00000006000e2c82 */ /* 0x000fe80008000000 */
[----:B------:R-:W-:Y:S01]  /*59e0*/  @UP2 UMOV UR13, UR5 ;  /* 0x00000005000d2c82 */ /* 0x000fe20008000000 */
[----:B------:R-:W-:Y:S05]  /*59f0*/  BRA.U !UP0, `(.L_x_116) ;  /* 0x0000000108c07547 */ /* 0x000fea000b800000 */
[----:B------:R-:W-:Y:S02]  /*5a00*/  UIMAD.WIDE.U32 UR8, UR13, UR35, URZ ;  /* 0x000000230d0872a5 */ /* 0x000fe4000f8e00ff */
[----:B------:R-:W-:Y:S02]  /*5a10*/  UP2UR UR12, UPR, URZ, 0x4 ;  /* 0x00000004ff0c7883 */ /* 0x000fe40008000000 */
[----:B------:R-:W-:Y:S02]  /*5a20*/  UISETP.NE.AND UP2, UPT, UR34, 0x1, UPT ;  /* 0x000000012200788c */ /* 0x000fe4000bf45270 */
[----:B------:R-:W-:Y:S02]  /*5a30*/  UIMAD.WIDE.U32 UR10, UR14, UR32, URZ ;  /* 0x000000200e0a72a5 */ /* 0x000fe4000f8e00ff */
[----:B------:R-:W-:Y:S02]  /*5a40*/  USEL UR4, UR27, UR38, !UP2 ;  /* 0x000000261b047287 */ /* 0x000fe4000d000000 */
[----:B------:R-:W-:Y:S02]  /*5a50*/  UISETP.NE.AND UP0, UPT, UR15, 0x1, UPT ;  /* 0x000000010f00788c */ /* 0x000fe4000bf05270 */
[----:B------:R-:W-:Y:S02]  /*5a60*/  UP2UR UR16, UPR, URZ, 0x2 ;  /* 0x00000002ff107883 */ /* 0x000fe40008000000 */
[----:B------:R-:W-:Y:S02]  /*5a70*/  UISETP.NE.AND UP1, UPT, UR42, 0x1, UPT ;  /* 0x000000012a00788c */ /* 0x000fe4000bf25270 */
[----:B-1----:R-:W-:Y:S02]  /*5a80*/  UIMAD.WIDE.U32 UR18, UR4, UR22, URZ ;  /* 0x00000016041272a5 */ /* 0x002fe4000f8e00ff */
[----:B------:R-:W-:Y:S01]  /*5a90*/  USEL UR7, UR31, UR39, !UP0 ;  /* 0x000000271f077287 */ /* 0x000fe2000c000000 */
[----:B------:R-:W-:Y:S02]  /*5aa0*/  UMOV UR5, UR9 ;  /* 0x0000000900057c82 */ /* 0x000fe40008000000 */
[----:B------:R-:W-:Y:S02]  /*5ab0*/  USHF.R.U32.HI UR6, URZ, UR40, UR5 ;  /* 0x00000028ff067299 */ /* 0x000fe40008011605 */
[----:B------:R-:W-:Y:S02]  /*5ac0*/  UIMAD.WIDE.U32 UR24, UR7, UR22, URZ ;  /* 0x00000016071872a5 */ /* 0x000fe4000f8e00ff */
[----:B------:R-:W-:Y:S02]  /*5ad0*/  USEL UR6, UR13, UR6, !UP2 ;  /* 0x000000060d067287 */ /* 0x000fe4000d000000 */
[----:B------:R-:W-:Y:S01]  /*5ae0*/  UISETP.NE.AND UP2, UPT, UR12, URZ, UPT ;  /* 0x000000ff0c00728c */ /* 0x000fe2000bf45270 */
[----:B------:R-:W-:Y:S01]  /*5af0*/  UMOV UR5, UR11 ;  /* 0x0000000b00057c82 */ /* 0x000fe20008000000 */
[----:B------:R-:W-:Y:S02]  /*5b00*/  UIMAD.WIDE.U32 UR10, UR6, UR22, URZ ;  /* 0x00000016060a72a5 */ /* 0x000fe4000f8e00ff */
[----:B------:R-:W-:Y:S03]  /*5b10*/  USHF.R.U32.HI UR8, URZ, UR33, UR5 ;  /* 0x00000021ff087299 */ /* 0x000fe60008011605 */
[----:B------:R-:W-:Y:S02]  /*5b20*/  UMOV UR5, UR19 ;  /* 0x0000001300057c82 */ /* 0x000fe40008000000 */
[----:B------:R-:W-:Y:S03]  /*5b30*/  @UP1 USHF.R.U32.HI UR4, URZ, UR23, UR5 ;  /* 0x00000017ff041299 */ /* 0x000fe60008011605 */
[----:B------:R-:W-:Y:S01]  /*5b40*/  UMOV UR5, UR25 ;  /* 0x0000001900057c82 */ /* 0x000fe20008000000 */
[----:B------:R-:W-:Y:S02]  /*5b50*/  UIMAD UR4, UR42, UR4, URZ ;  /* 0x000000042a0472a4 */ /* 0x000fe4000f8e02ff */
[----:B------:R-:W-:Y:S02]  /*5b60*/  @UP1 USHF.R.U32.HI UR7, URZ, UR23, UR5 ;  /* 0x00000017ff071299 */ /* 0x000fe40008011605 */
[----:B------:R-:W-:Y:S02]  /*5b70*/  USEL UR5, UR14, UR8, !UP0 ;  /* 0x000000080e057287 */ /* 0x000fe4000c000000 */
[----:B------:R-:W-:Y:S02]  /*5b80*/  UIMAD UR8, UR42, UR7, URZ ;  /* 0x000000072a0872a4 */ /* 0x000fe4000f8e02ff */
[----:B------:R-:W-:Y:S03]  /*5b90*/  UISETP.GE.AND UP0, UPT, UR6, UR4, UPT ;  /* 0x000000040600728c */ /* 0x000fe6000bf06270 */
[----:B------:R-:W-:Y:S01]  /*5ba0*/  UMOV UR4, UR11 ;  /* 0x0000000b00047c82 */ /* 0x000fe20008000000 */
[----:B------:R-:W-:Y:S02]  /*5bb0*/  UISETP.GE.OR UP0, UPT, UR5, UR8, UP0 ;  /* 0x000000080500728c */ /* 0x000fe40008706670 */
[----:B------:R-:W-:Y:S02]  /*5bc0*/  USHF.R.U32.HI UR4, URZ, UR23, UR4 ;  /* 0x00000017ff047299 */ /* 0x000fe40008011604 */
[----:B------:R-:W-:Y:S02]  /*5bd0*/  UIMAD.WIDE.U32 UR8, UR5, UR22, URZ ;  /* 0x00000016050872a5 */ /* 0x000fe4000f8e00ff */
[----:B------:R-:W-:Y:S04]  /*5be0*/  USEL UR10, UR6, UR4, !UP1 ;  /* 0x00000004060a7287 */ /* 0x000fe8000c800000 */
[----:B------:R-:W-:Y:S01]  /*5bf0*/  UIADD3 UR11, UPT, UPT, -UR10, URZ, URZ ;  /* 0x000000ff0a0b7290 */ /* 0x000fe2000fffe1ff */
[----:B------:R-:W-:Y:S02]  /*5c00*/  @!UP0 UMOV UR4, UR9 ;  /* 0x0000000900048c82 */ /* 0x000fe40008000000 */
[----:B------:R-:W-:Y:S02]  /*5c10*/  @!UP0 USHF.R.U32.HI UR4, URZ, UR23, UR4 ;  /* 0x00000017ff048299 */ /* 0x000fe40008011604 */
[----:B------:R-:W-:Y:S02]  /*5c20*/  UIMAD UR8, UR42, UR11, UR6 ;  /* 0x0000000b2a0872a4 */ /* 0x000fe4000f8e0206 */
[----:B------:R-:W-:Y:S02]  /*5c30*/  @!UP0 USEL UR4, UR5, UR4, !UP1 ;  /* 0x0000000405048287 */ /* 0x000fe4000c800000 */
[----:B------:R-:W-:Y:S02]  /*5c40*/  UISETP.NE.AND UP1, UPT, UR16, URZ, UPT ;  /* 0x000000ff1000728c */ /* 0x000fe4000bf25270 */
[----:B------:R-:W-:Y:S02]  /*5c50*/  @!UP0 UIMAD UR8, UR7, UR8, UR4 ;  /* 0x00000008070882a4 */ /* 0x000fe4000f8e0204 */
[----:B------:R-:W-:Y:S02]  /*5c60*/  @!UP0 UIADD3 UR9, UPT, UPT, UR10, -UR4, URZ ;  /* 0x800000040a098290 */ /* 0x000fe4000fffe0ff */
[----:B------:R-:W-:Y:S02]  /*5c70*/  UIADD3 UR4, UPT, UPT, -UR5, URZ, URZ ;  /* 0x000000ff05047290 */ /* 0x000fe4000fffe1ff */
[----:B------:R-:W-:Y:S02]  /*5c80*/  UIADD3 UR7, UPT, UPT, -UR6, URZ, URZ ;  /* 0x000000ff06077290 */ /* 0x000fe4000fffe1ff */
[----:B------:R-:W-:Y:S02]  /*5c90*/  @!UP0 UIMAD UR6, UR9, UR42, UR5 ;  /* 0x0000002a090682a4 */ /* 0x000fe4000f8e0205 */
[----:B------:R-:W-:Y:S02]  /*5ca0*/  UIMAD UR14, UR15, UR4, UR14 ;  /* 0x000000040f0e72a4 */ /* 0x000fe4000f8e020e */
[----:B------:R-:W-:Y:S01]  /*5cb0*/  UIMAD UR13, UR34, UR7, UR13 ;  /* 0x00000007220d72a4 */ /* 0x000fe2000f8e020d */
[----:B------:R-:W-:Y:S02]  /*5cc0*/  @!UP0 UMOV UR5, UR8 ;  /* 0x0000000800058c82 */ /* 0x000fe40008000000 */
[----:B------:R-:W-:Y:S02]  /*5cd0*/  UIMAD UR14, UR5, UR15, UR14 ;  /* 0x0000000f050e72a4 */ /* 0x000fe4000f8e020e */
[----:B------:R-:W-:Y:S11]  /*5ce0*/  UIMAD UR13, UR6, UR34, UR13 ;  /* 0x00000022060d72a4 */ /* 0x000ff6000f8e020d */
[----:B------:R-:W-:Y:S01]  /*5cf0*/  @!UPT UIADD3 URZ, UPT, UPT, URZ, URZ, URZ ;  /* 0x000000fffffff290 */ /* 0x000fe2000fffe0ff */
.L_x_116:
[----:B------:R-:W3:Y:S01]  /*5d00*/  @!UP3 LDCU.128 UR8, c[0x0][0xb10] ;  /* 0x00016200ff08b7ac */ /* 0x000ee20008000c00 */
[----:B------:R-:W-:Y:S02]  /*5d10*/  ISETP.NE.U32.AND P0, PT, RZ, UR28, PT ;  /* 0x0000001cff007c0c */ /* 0x000fe4000bf05070 */
[----:B------:R-:W-:Y:S02]  /*5d20*/  SHF.L.U32 R4, R11, 0x1f, RZ ;  /* 0x0000001f0b047819 */ /* 0x000fe400000006ff */
[----:B------:R-:W-:Y:S01]  /*5d30*/  ISETP.NE.AND.EX P0, PT, RZ, UR29, PT, P0 ;  /* 0x0000001dff007c0c */ /* 0x000fe2000bf05300 */
[----:B------:R-:W4:Y:S01]  /*5d40*/  @!UP3 LDCU UR5, c[0x0][0xb0c] ;  /* 0x00016180ff05b7ac */ /* 0x000f220008000800 */
[----:B------:R-:W-:Y:S02]  /*5d50*/  USHF.L.U32 UR19, UR20, 0x7, URZ ;  /* 0x0000000714137899 */ /* 0x000fe400080006ff */
[----:B------:R-:W-:Y:S02]  /*5d60*/  USHF.L.U32 UR18, UR30, 0x7, URZ ;  /* 0x000000071e127899 */ /* 0x000fe400080006ff */
[----:B---3--:R-:W-:Y:S07]  /*5d70*/  UIMAD.WIDE.U32 UR6, UR14, UR8, URZ ;  /* 0x000000080e0672a5 */ /* 0x008fee000f8e00ff */
[----:B------:R-:W-:Y:S01]  /*5d80*/  @!UP3 UMOV UR4, UR7 ;  /* 0x000000070004bc82 */ /* 0x000fe20008000000 */
[----:B----4-:R-:W-:Y:S02]  /*5d90*/  @!UP3 UISETP.NE.AND UP0, UPT, UR5, 0x1, UPT ;  /* 0x000000010500b88c */ /* 0x010fe4000bf05270 */
[----:B------:R-:W-:Y:S02]  /*5da0*/  @!UP3 USHF.R.U32.HI UR4, URZ, UR9, UR4 ;  /* 0x00000009ff04b299 */ /* 0x000fe40008011604 */
[----:B------:R-:W-:Y:S02]  /*5db0*/  UIMAD.WIDE.U32 UR6, UR13, UR11, URZ ;  /* 0x0000000b0d0672a5 */ /* 0x000fe4000f8e00ff */
[----:B------:R-:W-:Y:S02]  /*5dc0*/  @!UP3 USEL UR8, UR14, UR4, !UP0 ;  /* 0x000000040e08b287 */ /* 0x000fe4000c000000 */
[----:B------:R-:W-:Y:S03]  /*5dd0*/  @!UP3 UISETP.NE.AND UP0, UPT, UR10, 0x1, UPT ;  /* 0x000000010a00b88c */ /* 0x000fe6000bf05270 */
[----:B------:R-:W-:Y:S02]  /*5de0*/  @!UP3 UMOV UR6, UR7 ;  /* 0x000000070006bc82 */ /* 0x000fe40008000000 */
[----:B------:R-:W3:Y:S02]  /*5df0*/  @!UP3 LDCU UR4, c[0x0][0xb20] ;  /* 0x00016400ff04b7ac */ /* 0x000ee40008000800 */
[----:B---3--:R-:W-:Y:S04]  /*5e00*/  @!UP3 USHF.R.U32.HI UR6, URZ, UR4, UR6 ;  /* 0x00000004ff06b299 */ /* 0x008fe80008011606 */
[----:B------:R-:W-:Y:S04]  /*5e10*/  @!UP3 USEL UR6, UR13, UR6, !UP0 ;  /* 0x000000060d06b287 */ /* 0x000fe8000c000000 */
[----:B------:R-:W-:Y:S02]  /*5e20*/  @!UP3 UIADD3 UR4, UPT, UPT, -UR8, UR6, URZ ;  /* 0x000000060804b290 */ /* 0x000fe4000fffe1ff */
[----:B------:R-:W-:Y:S02]  /*5e30*/  @!UP3 UIADD3 UR6, UPT, UPT, UR8, -UR6, URZ ;  /* 0x800000060806b290 */ /* 0x000fe4000fffe0ff */
[----:B------:R-:W-:Y:S02]  /*5e40*/  @!UP3 UIMAD UR14, UR4, UR5, UR14 ;  /* 0x00000005040eb2a4 */ /* 0x000fe4000f8e020e */
[----:B------:R-:W-:Y:S01]  /*5e50*/  @!UP3 UIMAD UR13, UR6, UR10, UR13 ;  /* 0x0000000a060db2a4 */ /* 0x000fe2000f8e020d */
[----:B------:R-:W-:Y:S11]  /*5e60*/  BRA.U UP4, `(.L_x_117) ;  /* 0x0000000104107547 */ /* 0x000ff6000b800000 */
[----:B--2---:R-:W-:Y:S04]  /*5e70*/  MOV R0, UR43 ;  /* 0x0000002b00007c02 */ /* 0x004fe80008000f00 */
[----:B------:R-:W-:Y:S04]  /*5e80*/  SHF.L.U32 R5, R0, 0x1f, RZ ;  /* 0x0000001f00057819 */ /* 0x000fe800000006ff */
[----:B------:R-:W2:Y:S02]  /*5e90*/  SYNCS.PHASECHK.TRANS64.TRYWAIT P1, [UR21+0x228], R5 ;  /* 0x00022805ff0075a7 */ /* 0x000ea40008021115 */
[----:B--2---:R-:W-:Y:S05]  /*5ea0*/  @!P1 BRA `(.L_x_118) ;  /* 0x0000005400949947 */ /* 0x004fea0003800000 */
.L_x_117:
[----:B------:R-:W-:Y:S05]  /*5eb0*/  BRA.U !UP6, `(.L_x_119) ;  /* 0x000000010e387547 */ /* 0x000fea000b800000 */
[----:B------:R-:W-:Y:S01]  /*5ec0*/  UPLOP3.LUT UP1, UPT, UPT, UPT, UP5, 0x80, 0x8 ;  /* 0x000000000008789c */ /* 0x000fe20003f2f050 */
[----:B--2---:R-:W-:Y:S01]  /*5ed0*/  HFMA2 R0, -RZ, RZ, 0, 5.9604644775390625e-08 ;  /* 0x00000001ff007431 */ /* 0x004fe200000001ff */
[----:B------:R-:W2:Y:S01]  /*5ee0*/  LDCU.64 UR8, c[0x0][0x358] ;  /* 0x00006b00ff0877ac */ /* 0x000ea20008000a00 */
[----:B------:R-:W-:Y:S03]  /*5ef0*/  IMAD.MOV.U32 R140, RZ, RZ, 0x1 ;  /* 0x00000001ff8c7424 */ /* 0x000fe600078e00ff */
[----:B------:R-:W-:Y:S05]  /*5f00*/  PLOP3.LUT P1, PT, PT, PT, UP1, 0x80, 0x8 ;  /* 0x000000000008781c */ /* 0x000fea0003f2f018 */
[----:B------:R-:W3:Y:S01]  /*5f10*/  @UP1 LDCU.64 UR4, c[0x0][0x888] ;  /* 0x00011100ff0417ac */ /* 0x000ee20008000a00 */
[----:B------:R-:W-:Y:S07]  /*5f20*/  @UP1 UIMAD UR6, UR36, UR28, URZ ;  /* 0x0000001c240612a4 */ /* 0x000fee000f8e02ff */
[----:B------:R-:W-:Y:S01]  /*5f30*/  @!P1 PRMT R140, R0, 0x7610, R140 ;  /* 0x00007610008c9816 */ /* 0x000fe2000000008c */
[----:B---3--:R-:W-:Y:S06]  /*5f40*/  @UP1 UIMAD.WIDE UR4, UR6, 0x4, UR4 ;  /* 0x00000004060418a5 */ /* 0x008fec000f8e0204 */
[----:B------:R-:W-:Y:S01]  /*5f50*/  IMAD.U32 R6, RZ, RZ, UR4 ;  /* 0x00000004ff067e24 */ /* 0x000fe2000f8e00ff */
[----:B------:R-:W-:Y:S04]  /*5f60*/  MOV R7, UR5 ;  /* 0x0000000500077c02 */ /* 0x000fe80008000f00 */
[----:B------:R-:W3:Y:S01]  /*5f70*/  @!UP1 LDCU UR4, c[0x0][0x880] ;  /* 0x00011000ff0497ac */ /* 0x000ee20008000800 */
[----:B--2--5:R4:W5:Y:S02]  /*5f80*/  @P1 LDG.E R72, desc[UR8][R6.64] ;  /* 0x0000000806481981 */ /* 0x024964000c1e1900 */
[----:B---34-:R-:W-:Y:S07]  /*5f90*/  @!P1 IMAD.U32 R72, RZ, RZ, UR4 ;  /* 0x00000004ff489e24 */ /* 0x018fee000f8e00ff */
.L_x_119:
[----:B-----5:R-:W-:Y:S01]  /*5fa0*/  @!P0 ISETP.EQ.AND P2, PT, R72, RZ, PT ;  /* 0x000000ff4800820c */ /* 0x020fe20003f42270 */
[----:B------:R-:W-:Y:S01]  /*5fb0*/  @!UPT UIADD3 URZ, UPT, UPT, URZ, URZ, URZ ;  /* 0x000000fffffff290 */ /* 0x000fe2000fffe0ff */
[----:B------:R-:W-:Y:S11]  /*5fc0*/  @!P0 BRA `(.L_x_120) ;  /* 0x0000000000148947 */ /* 0x000ff60003800000 */
[----:B------:R-:W-:Y:S02]  /*5fd0*/  LOP3.LUT P0, RZ, R140, 0xff, RZ, 0xc0, !PT ;  /* 0x000000ff8cff7812 */ /* 0x000fe4000780c0ff */
[----:B------:R-:W-:Y:S04]  /*5fe0*/  PLOP3.LUT P2, PT, PT, PT, UP1, 0x80, 0x8 ;  /* 0x000000000008781c */ /* 0x000fe80003f4f018 */
[----:B------:R-:W-:Y:S07]  /*5ff0*/  PLOP3.LUT P2, PT, P2, PT, PT, 0x8, 0x80 ;  /* 0x000000000080781c */ /* 0x000fee000174e170 */
[----:B------:R-:W-:Y:S11]  /*6000*/  @P0 ISETP.EQ.AND P2, PT, R72, RZ, PT ;  /* 0x000000ff4800020c */ /* 0x000ff60003f42270 */
[----:B------:R-:W-:Y:S02]  /*6010*/  @!UPT UIADD3 URZ, UPT, UPT, URZ, URZ, URZ ;  /* 0x000000fffffff290 */ /* 0x000fe4000fffe0ff */
.L_x_120:
[----:B------:R-:W3:Y:S01]  /*6020*/  SYNCS.PHASECHK.TRANS64.TRYWAIT P0, [UR21+0x210], R4 ;  /* 0x00021004ff0075a7 */ /* 0x000ee20008001115 */
[----:B------:R-:W-:Y:S04]  /*6030*/  ELECT P1, URZ, PT ;  /* 0x0000000000ff782f */ /* 0x000fe80003820000 */
[----:B------:R-:W-:Y:S01]  /*6040*/  PLOP3.LUT P1, PT, P2, P1, PT, 0xf2, 0x2f ;  /* 0x00000000002f781c */ /* 0x000fe20001723e72 */
[----:B------:R-:W-:Y:S01]  /*6050*/  @!UPT UIADD3 URZ, UPT, UPT, URZ, URZ, URZ ;  /* 0x000000fffffff290 */ /* 0x000fe2000fffe0ff */
[----:B---3--:R-:W-:Y:S11]  /*6060*/  @!P0 BRA `(.L_x_121) ;  /* 0x00000054003c8947 */ /* 0x008ff60003800000 */
.L_x_241:
[----:B------:R-:W-:Y:S01]  /*6070*/  @!P1 IADD3 R2, P0, PT, R12, 0x580, RZ ;  /* 0x000005800c029810 */ /* 0x000fe20007f1e0ff */
[----:B------:R-:W-:Y:S01]  /*6080*/  VOTEU.ALL UP0, P1 ;  /* 0x0000000000ff7886 */ /* 0x000fe20000800000 */
[----:B------:R-:W-:Y:S01]  /*6090*/  UMOV UR6, 0x0 ;  /* 0x0000000000067882 */ /* 0x000fe20000000000 */
[----:B------:R-:W-:Y:S01]  /*60a0*/  UMOV UR7, 0x10000000 ;  /* 0x1000000000077882 */ /* 0x000fe20000000000 */
[----:B------:R-:W-:Y:S01]  /*60b0*/  @!P1 R2UR UR5, R2 ;  /* 0x00000000020592ca */ /* 0x000fe200000e0000 */
[----:B--2---:R-:W-:Y:S01]  /*60c0*/  @!P1 IMAD.X R0, RZ, RZ, R13, P0 ;  /* 0x000000ffff009224 */ /* 0x004fe200000e060d */
[----:B------:R-:W-:Y:S01]  /*60d0*/  @!UP0 UIADD3 UR16, UPT, UPT, UR21, 0x400, URZ ;  /* 0x0000040015108890 */ /* 0x000fe2000fffe0ff */
[----:B------:R-:W-:Y:S01]  /*60e0*/  VIADD R10, R10, 0x1 ;  /* 0x000000010a0a7836 */ /* 0x000fe20000000000 */
[----:B------:R-:W-:Y:S01]  /*60f0*/  VOTEU.ALL UP0, P1 ;  /* 0x0000000000ff7886 */ /* 0x000fe20000800000 */
[----:B------:R-:W-:Y:S01]  /*6100*/  UMOV UR20, UR36 ;  /* 0x0000002400147c82 */ /* 0x000fe20008000000 */
[----:B------:R-:W-:Y:S01]  /*6110*/  @!P1 R2UR UR4, R0 ;  /* 0x00000000000492ca */ /* 0x000fe200000e0000 */
[----:B------:R-:W-:Y:S06]  /*6120*/  @!P1 IMAD.MOV.U32 R0, RZ, RZ, 0x2000 ;  /* 0x00002000ff009424 */ /* 0x000fec00078e00ff */
[----:B------:R-:W-:Y:S06]  /*6130*/  IMAD.U32 R6, RZ, RZ, UR5 ;  /* 0x00000005ff067e24 */ /* 0x000fec000f8e00ff */
[----:B------:R-:W-:Y:S01]  /*6140*/  IMAD.U32 R7, RZ, RZ, UR4 ;  /* 0x00000004ff077e24 */ /* 0x000fe2000f8e00ff */
[----:B------:R-:W-:Y:S04]  /*6150*/  @!P1 R2UR UR4, R6 ;  /* 0x00000000060492ca */ /* 0x000fe800000e0000 */
[----:B------:R-:W-:Y:S11]  /*6160*/  @!P1 R2UR UR5, R7 ;  /* 0x00000000070592ca */ /* 0x000ff600000e0000 */
[----:B------:R-:W-:Y:S02]  /*6170*/  @!UPT UIADD3 URZ, UPT, UPT, URZ, URZ, URZ ;  /* 0x000000fffffff290 */ /* 0x000fe4000fffe0ff */
[----:B------:R2:W-:Y:S01]  /*6180*/  @!UP0 UTMALDG.3D [UR16], [UR4], desc[UR6] ;  /* 0x00000610040085b4 */ /* 0x0005e20008011000 */
[----:B------:R3:W-:Y:S01]  /*6190*/  @!P1 SYNCS.ARRIVE.TRANS64.RED.A0TR RZ, [UR21+0x200], R0 ;  /* 0x00020000ffff99a7 */ /* 0x0007e20008300415 */
[----:B--2---:R-:W-:Y:S09]  /*61a0*/  UPRMT UR4, UR46, 0x654, UR17 ;  /* 0x000006542e047896 */ /* 0x004ff20008000011 */
[----:B------:R-:W-:Y:S01]  /*61b0*/  SYNCS.ARRIVE.TRANS64.RED.A1T0 RZ, [UR4], RZ ;  /* 0x000000ffffff79a7 */ /* 0x000fe20008100404 */
[----:B------:R-:W2:Y:S02]  /*61c0*/  SYNCS.PHASECHK.TRANS64.TRYWAIT P0, [UR21+0x218], R4 ;  /* 0x00021804ff0075a7 */ /* 0x000ea40008001115 */
[----:B--23--:R-:W-:Y:S05]  /*61d0*/  @!P0 BRA `(.L_x_122) ;  /* 0x0000005000f88947 */ /* 0x00cfea0003800000 */
.L_x_243:
[----:B------:R-:W-:Y:S01]  /*61e0*/  @!P1 IADD3 R2, P0, PT, R12, 0x580, RZ ;  /* 0x000005800c029810 */ /* 0x000fe20007f1e0ff */
[----:B------:R-:W-:Y:S01]  /*61f0*/  VOTEU.ALL UP0, P1 ;  /* 0x0000000000ff7886 */ /* 0x000fe20000800000 */
[----:B------:R-:W-:Y:S01]  /*6200*/  UMOV UR6, 0x0 ;  /* 0x0000000000067882 */ /* 0x000fe20000000000 */
[----:B------:R-:W-:Y:S01]  /*6210*/  UMOV UR7, 0x10000000 ;  /* 0x1000000000077882 */ /* 0x000fe20000000000 */
[----:B------:R-:W-:Y:S01]  /*6220*/  @!P1 R2UR UR5, R2 ;  /* 0x00000000020592ca */ /* 0x000fe200000e0000 */
[----:B------:R-:W-:Y:S01]  /*6230*/  @!P1 IMAD.X R0, RZ, RZ, R13, P0 ;  /* 0x000000ffff009224 */ /* 0x000fe200000e060d */
[----:B------:R-:W-:Y:S01]  /*6240*/  @!UP0 UIADD3 UR10, UPT, UPT, UR18, 0x40, URZ ;  /* 0x00000040120a8890 */ /* 0x000fe2000fffe0ff */
[----:B------:R-:W-:Y:S01]  /*6250*/  R2UR UR16, R142 ;  /* 0x000000008e1072ca */ /* 0x000fe200000e0000 */
[----:B------:R-:W-:Y:S01]  /*6260*/  @!UP0 UIADD3 UR8, UPT, UPT, UR21, 0x2400, URZ ;  /* 0x0000240015088890 */ /* 0x000fe2000fffe0ff */
[----:B------:R-:W-:Y:S01]  /*6270*/  ISETP.NE.AND P0, PT, R10, 0x2, PT ;  /* 0x000000020a00780c */ /* 0x000fe20003f05270 */
[----:B------:R-:W-:Y:S01]  /*6280*/  @!UP0 UIADD3 UR9, UPT, UPT, UR21, 0x208, URZ ;  /* 0x0000020815098890 */ /* 0x000fe2000fffe0ff */
[----:B------:R-:W-:Y:S01]  /*6290*/  @!P1 R2UR UR4, R0 ;  /* 0x00000000000492ca */ /* 0x000fe200000e0000 */
[----:B------:R-:W-:Y:S01]  /*62a0*/  VOTEU.ALL UP0, P1 ;  /* 0x0000000000ff7886 */ /* 0x000fe20000800000 */
[----:B------:R-:W-:Y:S01]  /*62b0*/  UMOV UR11, UR19 ;  /* 0x00000013000b7c82 */ /* 0x000fe20008000000 */
[----:B------:R-:W-:Y:S01]  /*62c0*/  UMOV UR12, UR36 ;  /* 0x00000024000c7c82 */ /* 0x000fe20008000000 */
[----:B------:R-:W-:Y:S01]  /*62d0*/  SEL R0, RZ, 0x1, P0 ;  /* 0x00000001ff007807 */ /* 0x000fe20000000000 */
[----:B------:R-:W-:Y:S01]  /*62e0*/  UIADD3 UR20, UPT, UPT, UR14, UR63, URZ ;  /* 0x0000003f0e147290 */ /* 0x000fe2000fffe0ff */
[----:B--2---:R-:W-:Y:S01]  /*62f0*/  IMAD.U32 R4, RZ, RZ, UR5 ;  /* 0x00000005ff047e24 */ /* 0x004fe2000f8e00ff */
[----:B------:R-:W-:Y:S01]  /*6300*/  LOP3.LUT R11, R11, 0x1, RZ, 0x3c, !PT ;  /* 0x000000010b0b7812 */ /* 0x000fe200078e3cff */
[----:B------:R-:W-:Y:S01]  /*6310*/  UMOV UR36, UR26 ;  /* 0x0000001a00247c82 */ /* 0x000fe20008000000 */
[----:B------:R-:W-:Y:S01]  /*6320*/  LOP3.LUT R9, R9, R0, RZ, 0x3c, !PT ;  /* 0x0000000009097212 */ /* 0x000fe200078e3cff */
[----:B------:R-:W-:Y:S01]  /*6330*/  UIADD3 UR30, UPT, UPT, UR13, UR16, URZ ;  /* 0x000000100d1e7290 */ /* 0x000fe2000fffe0ff */
[----:B------:R-:W-:Y:S01]  /*6340*/  SEL R10, R10, RZ, P0 ;  /* 0x000000ff0a0a7207 */ /* 0x000fe20000000000 */
[----:B------:R-:W-:Y:S01]  /*6350*/  UPLOP3.LUT UP4, UPT, UPT, UPT, UPT, 0x80, 0x8 ;  /* 0x000000000008789c */ /* 0x000fe20003f8f070 */
[----:B------:R-:W-:Y:S01]  /*6360*/  IMAD.U32 R5, RZ, RZ, UR4 ;  /* 0x00000004ff057e24 */ /* 0x000fe2000f8e00ff */
[----:B------:R-:W-:Y:S04]  /*6370*/  @!P1 R2UR UR4, R4 ;  /* 0x00000000040492ca */ /* 0x000fe800000e0000 */
[----:B------:R-:W-:Y:S11]  /*6380*/  @!P1 R2UR UR5, R5 ;  /* 0x00000000050592ca */ /* 0x000ff600000e0000 */
[----:B------:R-:W-:Y:S02]  /*6390*/  @!UPT UIADD3 URZ, UPT, UPT, URZ, URZ, URZ ;  /* 0x000000fffffff290 */ /* 0x000fe4000fffe0ff */
[----:B------:R2:W-:Y:S01]  /*63a0*/  @!UP0 UTMALDG.3D [UR8], [UR4], desc[UR6] ;  /* 0x00000608040085b4 */ /* 0x0005e20008011000 */
[----:B------:R2:W-:Y:S01]  /*63b0*/  @!P1 SYNCS.ARRIVE.TRANS64.RED.A0TR RZ, [UR21+0x208], R3 ;  /* 0x00020803ffff99a7 */ /* 0x0005e20008300415 */
[----:B------:R-:W-:Y:S01]  /*63c0*/  SYNCS.ARRIVE.TRANS64.RED.A1T0 RZ, [UR37], RZ ;  /* 0x000000ffffff79a7 */ /* 0x000fe20008100425 */
[----:B------:R-:W-:Y:S05]  /*63d0*/  BRA.U UP2, `(.L_x_123) ;  /* 0xfffffff5020c7547 */ /* 0x000fea000b83ffff */
[----:B--2---:R-:W-:-:S04]  /*63e0*/  SHF.L.U32 R3, R11, 0x1f, RZ ;  /* 0x0000001f0b037819 */ /* 0x004fc800000006ff */
[----:B------:R-:W2:Y:S02]  /*63f0*/  SYNCS.PHASECHK.TRANS64.TRYWAIT P0, [UR21+0x210], R3 ;  /* 0x00021003ff0075a7 */ /* 0x000ea40008001115 */
[----:B--2---:R-:W-:Y:S05]  /*6400*/  @!P0 BRA `(.L_x_124) ;  /* 0x0000005000848947 */ /* 0x004fea0003800000 */
.L_x_245:
[----:B--2---:R-:W-:-:S07]  /*6410*/  MOV R0, UR21 ;  /* 0x0000001500007c02 */ /* 0x004fce0008000f00 */
.L_x_125:
[----:B--2---:R-:W-:-:S04]  /*6420*/  SHF.L.U32 R3, R11, 0x1f, RZ ;  /* 0x0000001f0b037819 */ /* 0x004fc800000006ff */
[----:B------:R2:W3:Y:S03]  /*6430*/  SYNCS.PHASECHK.TRANS64.TRYWAIT P0, [R0+URZ+0x218], R3 ;  /* 0x00021803000075a7 */ /* 0x0004e600080011ff */
[----:B---3--:R-:W-:Y:S05]  /*6440*/  @!P0 NANOSLEEP.SYNCS 0x989680 ;  /* 0x009896800000895d */ /* 0x008fea0003900000 */
[----:B------:R-:W3:Y:S02]  /*6450*/  @!P0 SYNCS.PHASECHK.TRANS64 P0, [R0+URZ+0x218], R3 ;  /* 0x00021803000085a7 */ /* 0x000ee400080010ff */
[----:B-1-3--:R-:W-:Y:S05]  /*6460*/  @P0 EXIT ;  /* 0x000000000000094d */ /* 0x00afea0003800000 */
[----:B------:R-:W-:Y:S05]  /*6470*/  BRA `(.L_x_125) ;  /* 0xfffffffc00e87947 */ /* 0x000fea000383ffff */
.L_x_114:
[----:B------:R-:W-:-:S06]  /*6480*/  UISETP.GE.AND UP0, UPT, UR22, 0x4, UPT ;  /* 0x000000041600788c */ /* 0x000fcc000bf06270 */
[----:B------:R-:W-:-:S13]  /*6490*/  PLOP3.LUT P0, PT, PT, PT, UP0, 0x80, 0x8 ;  /* 0x000000000008781c */ /* 0x000fda0003f0f008 */
[----:B-1----:R-:W-:Y:S05]  /*64a0*/  @!P0 EXIT ;  /* 0x000000000000894d */ /* 0x002fea0003800000 */
[----:B------:R-:W-:Y:S01]  /*64b0*/  BAR.SYNC.DEFER_BLOCKING 0x6, 0xa0 ;  /* 0x0182800000007b1d */ /* 0x000fe20000010000 */
[C---:B------:R-:W-:Y:S01]  /*64c0*/  IMAD.SHL.U32 R2, R154.reuse, 0x40, RZ ;  /* 0x000000409a027824 */ /* 0x040fe200078e00ff */
[C---:B------:R-:W-:Y:S01]  /*64d0*/  R2P PR, R154.reuse, 0x6 ;  /* 0x000000069a007804 */ /* 0x040fe20000000000 */
[----:B------:R-:W-:Y:S01]  /*64e0*/  IMAD.MOV.U32 R151, RZ, RZ, 0x20 ;  /* 0x00000020ff977424 */ /* 0x000fe200078e00ff */
[----:B------:R-:W-:Y:S01]  /*64f0*/  CS2R R148, SRZ ;  /* 0x0000000000947805 */ /* 0x000fe2000001ff00 */
[C---:B------:R-:W-:Y:S01]  /*6500*/  IMAD.U32 R69, R154.reuse, 0x10000, RZ ;  /* 0x000100009a457824 */ /* 0x040fe200078e00ff */
[----:B------:R-:W-:Y:S02]  /*6510*/  UMOV UR44, 0x400 ;  /* 0x00000400002c7882 */ /* 0x000fe40000000000 */
[----:B------:R-:W1:Y:S01]  /*6520*/  LDC.64 R138, c[0x0][0x8b0] ;  /* 0x00022c00ff8a7b82 */ /* 0x000e620000000a00 */
[----:B------:R-:W-:Y:S01]  /*6530*/  ULEA UR44, UR46, UR44, 0x18 ;  /* 0x0000002c2e2c7291 */ /* 0x000fe2000f8ec0ff */
[----:B------:R-:W-:Y:S01]  /*6540*/  IMAD.SHL.U32 R135, R154, 0x8, RZ ;  /* 0x000000089a877824 */ /* 0x000fe200078e00ff */
[----:B------:R-:W-:Y:S01]  /*6550*/  LOP3.LUT R6, R2, 0x180, RZ, 0xc0, !PT ;  /* 0x0000018002067812 */ /* 0x000fe200078ec0ff */
[----:B------:R-:W-:Y:S01]  /*6560*/  IMAD.MOV.U32 R152, RZ, RZ, 0x10 ;  /* 0x00000010ff987424 */ /* 0x000fe200078e00ff */
[----:B------:R-:W-:Y:S01]  /*6570*/  SEL R151, R151, 0xffffffe0, !P2 ;  /* 0xffffffe097977807 */ /* 0x000fe20005000000 */
[----:B------:R-:W-:Y:S01]  /*6580*/  UIADD3 UR4, UPT, UPT, UR44, 0x4400, URZ ;  /* 0x000044002c047890 */ /* 0x000fe2000fffe0ff */
[----:B------:R-:W-:Y:S01]  /*6590*/  LOP3.LUT R69, R69, 0x600000, RZ, 0xc0, !PT ;  /* 0x0060000045457812 */ /* 0x000fe200078ec0ff */
[----:B------:R-:W2:Y:S01]  /*65a0*/  LDC.64 R136, c[0x0][0x8a8] ;  /* 0x00022a00ff887b82 */ /* 0x000ea20000000a00 */
[----:B------:R-:W-:Y:S01]  /*65b0*/  LOP3.LUT R135, R6, 0x30, R135, 0xf8, !PT ;  /* 0x0000003006877812 */ /* 0x000fe200078ef887 */
[----:B------:R-:W-:Y:S01]  /*65c0*/  IMAD.MOV.U32 R68, RZ, RZ, RZ ;  /* 0x000000ffff447224 */ /* 0x000fe200078e00ff */
[----:B------:R-:W-:Y:S01]  /*65d0*/  SEL R152, R152, 0xfffffff0, !P1 ;  /* 0xfffffff098987807 */ /* 0x000fe20004800000 */
[----:B------:R-:W-:Y:S01]  /*65e0*/  IMAD.MOV.U32 R145, RZ, RZ, RZ ;  /* 0x000000ffff917224 */ /* 0x000fe200078e00ff */
[----:B------:R-:W-:-:S02]  /*65f0*/  SHF.R.S32.HI R3, RZ, 0x4, R151 ;  /* 0x00000004ff037819 */ /* 0x000fc40000011497 */
[----:B------:R-:W-:Y:S02]  /*6600*/  CS2R R146, SRZ ;  /* 0x0000000000927805 */ /* 0x000fe4000001ff00 */
[----:B------:R-:W-:Y:S01]  /*6610*/  LOP3.LUT R135, R135, 0x1e40, R2, 0xf8, !PT ;  /* 0x00001e4087877812 */ /* 0x000fe200078ef802 */
[----:B------:R-:W-:Y:S01]  /*6620*/  IMAD.U32 R153, RZ, RZ, UR4 ;  /* 0x00000004ff997e24 */ /* 0x000fe2000f8e00ff */
[----:B------:R-:W3:Y:S01]  /*6630*/  LDS R0, [UR44+0x2e0] ;  /* 0x0002e02cff007984 */ /* 0x000ee20008000800 */
[----:B------:R-:W-:Y:S01]  /*6640*/  LOP3.LUT R154, R154, 0x60, RZ, 0xc0, !PT ;  /* 0x000000609a9a7812 */ /* 0x000fe200078ec0ff */
[----:B------:R-:W4:Y:S01]  /*6650*/  LDCU UR58, c[0x0][0x370] ;  /* 0x00006e00ff3a77ac */ /* 0x000f220008000800 */
[----:B------:R-:W-:Y:S01]  /*6660*/  LEA.HI.SX32 R150, R152, R3, 0x1c ;  /* 0x0000000398967211 */ /* 0x000fe200078fe2ff */
[----:B------:R-:W1:Y:S01]  /*6670*/  LDCU UR43, c[0x0][0xb0c] ;  /* 0x00016180ff2b77ac */ /* 0x000e620008000800 */
[----:B------:R-:W1:Y:S01]  /*6680*/  LDCU UR39, c[0x0][0xb30] ;  /* 0x00016600ff2777ac */ /* 0x000e620008000800 */
[----:B------:R-:W1:Y:S01]  /*6690*/  LDCU.64 UR56, c[0x0][0x888] ;  /* 0x00011100ff3877ac */ /* 0x000e620008000a00 */
[----:B------:R-:W1:Y:S01]  /*66a0*/  LDCU.64 UR40, c[0x0][0xb28] ;  /* 0x00016500ff2877ac */ /* 0x000e620008000a00 */
[----:B------:R-:W1:Y:S01]  /*66b0*/  LDCU.64 UR60, c[0x0][0x890] ;  /* 0x00011200ff3c77ac */ /* 0x000e620008000a00 */
[----:B------:R-:W1:Y:S01]  /*66c0*/  LDCU.128 UR52, c[0x0][0xb10] ;  /* 0x00016200ff3477ac */ /* 0x000e620008000c00 */
[----:B------:R-:W1:Y:S01]  /*66d0*/  LDCU UR47, c[0x0][0x374] ;  /* 0x00006e80ff2f77ac */ /* 0x000e620008000800 */
[----:B------:R-:W-:Y:S01]  /*66e0*/  UIADD3 UR62, UPT, UPT, UR44, 0x400, URZ ;  /* 0x000004002c3e7890 */ /* 0x000fe2000fffe0ff */
[----:B-1234-:R-:W-:-:S11]  /*66f0*/  IMAD.IADD R69, R0, 0x1, R69 ;  /* 0x0000000100457824 */ /* 0x01efd600078e0245 */
.L_x_151:
[----:B------:R-:W-:Y:S02]  /*6700*/  LEA R3, R145, UR44, 0x3 ;  /* 0x0000002c91037c11 */ /* 0x000fe4000f8e18ff */
[----:B------:R-:W-:Y:S02]  /*6710*/  SHF.L.U32 R0, R147, 0x1f, RZ ;  /* 0x0000001f93007819 */ /* 0x000fe400000006ff */
[----:B------:R-:W-:Y:S02]  /*6720*/  LEA R5, R145, UR44, 0x4 ;  /* 0x0000002c91057c11 */ /* 0x000fe4000f8e20ff */
[----:B-1----:R-:W1:Y:S02]  /*6730*/  SYNCS.PHASECHK.TRANS64.TRYWAIT P0, [R3+URZ+0x230], R0 ;  /* 0x00023000030075a7 */ /* 0x002e6400080011ff */
[----:B-1----:R-:W-:Y:S05]  /*6740*/  @!P0 BRA `(.L_x_126) ;  /* 0x0000004c00cc8947 */ /* 0x002fea0003800000 */
.L_x_246:
        /* <DEDUP_REMOVED lines=11> */
[----:B------:R-:W-:Y:S01]  /*6800*/  PLOP3.LUT P0, PT, PT, PT, UP1, 0x80, 0x8 ;  /* 0x000000000008781c */ /* 0x000fe20003f0f018 */
[----:B------:R-:W-:Y:S11]  /*6810*/  UP2UR UR45, UPR, URZ, 0x2 ;  /* 0x00000002ff2d7883 */ /* 0x000ff60008000000 */
[----:B------:R-:W-:Y:S01]  /*6820*/  @!UPT UIADD3 URZ, UPT, UPT, URZ, URZ, URZ ;  /* 0x000000fffffff290 */ /* 0x000fe2000fffe0ff */
[----:B-1----:R-:W-:Y:S02]  /*6830*/  @P0 SHF.R.U32.HI R0, RZ, 0x10, R5 ;  /* 0x00000010ff000819 */ /* 0x002fe40000011605 */
        /* <DEDUP_REMOVED lines=12> */
[----:B------:R-:W2:Y:S01]  /*6900*/  LDCU UR12, c[0x0][0xb20] ;  /* 0x00016400ff0c77ac */ /* 0x000ea20008000800 */
[----:B------:R-:W-:Y:S02]  /*6910*/  UIMAD.WIDE.U32 UR4, UR47, UR55, URZ ;  /* 0x000000372f0472a5 */ /* 0x000fe4000f8e00ff */
[----:B------:R-:W-:Y:S02]  /*6920*/  UIMAD.WIDE.U32 UR6, UR58, UR52, URZ ;  /* 0x000000343a0672a5 */ /* 0x000fe4000f8e00ff */
[----:B------:R-:W-:Y:S02]  /*6930*/  UISETP.NE.AND UP0, UPT, UR54, 0x1, UPT ;  /* 0x000000013600788c */ /* 0x000fe4000bf05270 */
[----:B------:R-:W-:Y:S02]  /*6940*/  UIMAD.WIDE.U32 UR8, UR37, UR55, URZ ;  /* 0x00000037250872a5 */ /* 0x000fe4000f8e00ff */
[----:B------:R-:W-:Y:S02]  /*6950*/  UIMAD.WIDE.U32 UR10, UR38, UR52, URZ ;  /* 0x00000034260a72a5 */ /* 0x000fe4000f8e00ff */
[----:B------:R-:W-:Y:S02]  /*6960*/  UISETP.NE.AND UP1, UPT, UR43, 0x1, UPT ;  /* 0x000000012b00788c */ /* 0x000fe4000bf25270 */
[----:B------:R-:W-:Y:S01]  /*6970*/  UISETP.NE.AND UP2, UPT, UR42, 0x1, UPT ;  /* 0x000000012a00788c */ /* 0x000fe2000bf45270 */
[----:B------:R-:W-:Y:S02]  /*6980*/  UMOV UR4, UR5 ;  /* 0x0000000500047c82 */ /* 0x000fe40008000000 */
[----:B--2---:R-:W-:Y:S03]  /*6990*/  USHF.R.U32.HI UR5, URZ, UR12, UR4 ;  /* 0x0000000cff057299 */ /* 0x004fe60008011604 */
[----:B------:R-:W-:Y:S02]  /*69a0*/  UMOV UR4, UR7 ;  /* 0x0000000700047c82 */ /* 0x000fe40008000000 */
[----:B------:R-:W-:Y:S02]  /*69b0*/  USHF.R.U32.HI UR7, URZ, UR53, UR4 ;  /* 0x00000035ff077299 */ /* 0x000fe40008011604 */
[----:B------:R-:W-:Y:S02]  /*69c0*/  USEL UR4, UR47, UR5, !UP0 ;  /* 0x000000052f047287 */ /* 0x000fe4000c000000 */
[----:B------:R-:W-:Y:S01]  /*69d0*/  USEL UR7, UR58, UR7, !UP1 ;  /* 0x000000073a077287 */ /* 0x000fe2000c800000 */
[----:B------:R-:W-:Y:S01]  /*69e0*/  UMOV UR5, UR9 ;  /* 0x0000000900057c82 */ /* 0x000fe20008000000 */
[----:B------:R-:W-:Y:S02]  /*69f0*/  UIMAD.WIDE.U32 UR8, UR4, UR40, URZ ;  /* 0x00000028040872a5 */ /* 0x000fe4000f8e00ff */
[----:B------:R-:W-:Y:S03]  /*6a00*/  USHF.R.U32.HI UR6, URZ, UR12, UR5 ;  /* 0x0000000cff067299 */ /* 0x000fe60008011605 */
[----:B------:R-:W-:Y:S01]  /*6a10*/  UMOV UR5, UR11 ;  /* 0x0000000b00057c82 */ /* 0x000fe20008000000 */
[----:B------:R-:W-:Y:S02]  /*6a20*/  UIMAD.WIDE.U32 UR10, UR7, UR40, URZ ;  /* 0x00000028070a72a5 */ /* 0x000fe4000f8e00ff */
[----:B------:R-:W-:Y:S02]  /*6a30*/  USHF.R.U32.HI UR12, URZ, UR53, UR5 ;  /* 0x00000035ff0c7299 */ /* 0x000fe40008011605 */
[----:B------:R-:W-:Y:S01]  /*6a40*/  USEL UR6, UR37, UR6, !UP0 ;  /* 0x0000000625067287 */ /* 0x000fe2000c000000 */
[----:B------:R-:W-:Y:S02]  /*6a50*/  UMOV UR5, UR9 ;  /* 0x0000000900057c82 */ /* 0x000fe40008000000 */
[----:B------:R-:W-:Y:S01]  /*6a60*/  UMOV UR10, UR11 ;  /* 0x0000000b000a7c82 */ /* 0x000fe20008000000 */
[----:B------:R-:W-:Y:S02]  /*6a70*/  @UP2 USHF.R.U32.HI UR4, URZ, UR41, UR5 ;  /* 0x00000029ff042299 */ /* 0x000fe40008011605 */
[----:B------:R-:W-:Y:S02]  /*6a80*/  @UP2 USHF.R.U32.HI UR7, URZ, UR41, UR10 ;  /* 0x00000029ff072299 */ /* 0x000fe4000801160a */
[----:B------:R-:W-:Y:S02]  /*6a90*/  UIMAD UR4, UR42, UR4, URZ ;  /* 0x000000042a0472a4 */ /* 0x000fe4000f8e02ff */
[----:B------:R-:W-:Y:S02]  /*6aa0*/  UIMAD.WIDE.U32 UR10, UR6, UR40, URZ ;  /* 0x00000028060a72a5 */ /* 0x000fe4000f8e00ff */
[----:B------:R-:W-:Y:S02]  /*6ab0*/  USEL UR5, UR38, UR12, !UP1 ;  /* 0x0000000c26057287 */ /* 0x000fe4000c800000 */
[----:B------:R-:W-:Y:S02]  /*6ac0*/  UIMAD UR8, UR42, UR7, URZ ;  /* 0x000000072a0872a4 */ /* 0x000fe4000f8e02ff */
[----:B------:R-:W-:Y:S03]  /*6ad0*/  UISETP.GE.AND UP0, UPT, UR6, UR4, UPT ;  /* 0x000000040600728c */ /* 0x000fe6000bf06270 */
[----:B------:R-:W-:Y:S01]  /*6ae0*/  UMOV UR4, UR11 ;  /* 0x0000000b00047c82 */ /* 0x000fe20008000000 */
[----:B------:R-:W-:Y:S02]  /*6af0*/  UISETP.GE.OR UP0, UPT, UR5, UR8, UP0 ;  /* 0x000000080500728c */ /* 0x000fe40008706670 */
[----:B------:R-:W-:Y:S02]  /*6b00*/  USHF.R.U32.HI UR4, URZ, UR41, UR4 ;  /* 0x00000029ff047299 */ /* 0x000fe40008011604 */
[----:B------:R-:W-:Y:S02]  /*6b10*/  UIMAD.WIDE.U32 UR8, UR5, UR40, URZ ;  /* 0x00000028050872a5 */ /* 0x000fe4000f8e00ff */
[----:B------:R-:W-:Y:S02]  /*6b20*/  USEL UR11, UR6, UR4, !UP2 ;  /* 0x00000004060b7287 */ /* 0x000fe4000d000000 */
[----:B------:R-:W-:Y:S02]  /*6b30*/  UIADD3 UR8, UPT, UPT, -UR5, URZ, URZ ;  /* 0x000000ff05087290 */ /* 0x000fe4000fffe1ff */
[----:B------:R-:W-:Y:S01]  /*6b40*/  UIADD3 UR10, UPT, UPT, -UR11, URZ, URZ ;  /* 0x000000ff0b0a7290 */ /* 0x000fe2000fffe1ff */
[----:B------:R-:W-:Y:S01]  /*6b50*/  @!UP0 UMOV UR4, UR9 ;  /* 0x0000000900048c82 */ /* 0x000fe20008000000 */
[----:B------:R-:W-:Y:S02]  /*6b60*/  UIADD3 UR9, UPT, UPT, -UR6, URZ, URZ ;  /* 0x000000ff06097290 */ /* 0x000fe4000fffe1ff */
[----:B------:R-:W-:Y:S02]  /*6b70*/  @!UP0 USHF.R.U32.HI UR4, URZ, UR41, UR4 ;  /* 0x00000029ff048299 */ /* 0x000fe40008011604 */
[----:B------:R-:W-:Y:S02]  /*6b80*/  UIMAD UR10, UR42, UR10, UR6 ;  /* 0x0000000a2a0a72a4 */ /* 0x000fe4000f8e0206 */
[----:B------:R-:W-:Y:S04]  /*6b90*/  @!UP0 USEL UR4, UR5, UR4, !UP2 ;  /* 0x0000000405048287 */ /* 0x000fe8000d000000 */
[----:B------:R-:W-:Y:S02]  /*6ba0*/  @!UP0 UIMAD UR10, UR7, UR10, UR4 ;  /* 0x0000000a070a82a4 */ /* 0x000fe4000f8e0204 */
[----:B------:R-:W-:Y:S02]  /*6bb0*/  @!UP0 UIADD3 UR11, UPT, UPT, UR11, -UR4, URZ ;  /* 0x800000040b0b8290 */ /* 0x000fe4000fffe0ff */
[----:B------:R-:W-:Y:S02]  /*6bc0*/  UIMAD UR7, UR43, UR8, UR38 ;  /* 0x000000082b0772a4 */ /* 0x000fe4000f8e0226 */
[----:B------:R-:W-:Y:S02]  /*6bd0*/  @!UP0 UIMAD UR6, UR11, UR42, UR5 ;  /* 0x0000002a0b0682a4 */ /* 0x000fe4000f8e0205 */
[----:B------:R-:W-:Y:S01]  /*6be0*/  UIMAD UR4, UR54, UR9, UR37 ;  /* 0x00000009360472a4 */ /* 0x000fe2000f8e0225 */
[----:B------:R-:W-:Y:S02]  /*6bf0*/  @!UP0 UMOV UR5, UR10 ;  /* 0x0000000a00058c82 */ /* 0x000fe40008000000 */
[----:B------:R-:W-:Y:S02]  /*6c00*/  UIMAD UR38, UR5, UR43, UR7 ;  /* 0x0000002b052672a4 */ /* 0x000fe4000f8e0207 */
[----:B------:R-:W-:Y:S11]  /*6c10*/  UIMAD UR37, UR6, UR54, UR4 ;  /* 0x00000036062572a4 */ /* 0x000ff6000f8e0204 */
[----:B------:R-:W-:Y:S01]  /*6c20*/  @!UPT UIADD3 URZ, UPT, UPT, URZ, URZ, URZ ;  /* 0x000000fffffff290 */ /* 0x000fe2000fffe0ff */
.L_x_127:
[----:B------:R-:W-:Y:S01]  /*6c30*/  UISETP.NE.AND UP0, UPT, UR39, 0x1, UPT ;  /* 0x000000012700788c */ /* 0x000fe2000bf05270 */
[----:B------:R-:W-:Y:S01]  /*6c40*/  IADD3 R145, PT, PT, R145, 0x1, RZ ;  /* 0x0000000191917810 */ /* 0x000fe20007ffe0ff */
[----:B------:R-:W-:Y:S02]  /*6c50*/  USHF.L.U32 UR50, UR20, 0x7, URZ ;  /* 0x0000000714327899 */ /* 0x000fe400080006ff */
[----:B------:R-:W-:Y:S07]  /*6c60*/  USHF.L.U32 UR49, UR30, 0x7, URZ ;  /* 0x000000071e317899 */ /* 0x000fee00080006ff */
[----:B------:R-:W2:Y:S01]  /*6c70*/  @!UP0 LDCU.128 UR12, c[0x0][0xb10] ;  /* 0x00016200ff0c87ac */ /* 0x000ea20008000c00 */
[----:B------:R-:W3:Y:S01]  /*6c80*/  @!UP0 LDCU UR5, c[0x0][0xb0c] ;  /* 0x00016180ff0587ac */ /* 0x000ee20008000800 */
[----:B------:R-:W4:Y:S01]  /*6c90*/  @!UP0 LDCU UR10, c[0x0][0xb20] ;  /* 0x00016400ff0a87ac */ /* 0x000f220008000800 */
[----:B--2---:R-:W-:Y:S02]  /*6ca0*/  UIMAD.WIDE.U32 UR8, UR38, UR12, URZ ;  /* 0x0000000c260872a5 */ /* 0x004fe4000f8e00ff */
[----:B------:R-:W-:Y:S02]  /*6cb0*/  UIMAD.WIDE.U32 UR6, UR37, UR15, URZ ;  /* 0x0000000f250672a5 */ /* 0x000fe4000f8e00ff */
[----:B------:R-:W-:Y:S03]  /*6cc0*/  @!UP0 UISETP.NE.AND UP1, UPT, UR14, 0x1, UPT ;  /* 0x000000010e00888c */ /* 0x000fe6000bf25270 */
[----:B------:R-:W-:Y:S01]  /*6cd0*/  @!UP0 UMOV UR4, UR9 ;  /* 0x0000000900048c82 */ /* 0x000fe20008000000 */
[----:B---3--:R-:W-:Y:S02]  /*6ce0*/  @!UP0 UISETP.NE.AND UP2, UPT, UR5, 0x1, UPT ;  /* 0x000000010500888c */ /* 0x008fe4000bf45270 */
[----:B------:R-:W-:Y:S01]  /*6cf0*/  @!UP0 USHF.R.U32.HI UR4, URZ, UR13, UR4 ;  /* 0x0000000dff048299 */ /* 0x000fe20008011604 */
[----:B------:R-:W-:Y:S02]  /*6d00*/  @!UP0 UMOV UR6, UR7 ;  /* 0x0000000700068c82 */ /* 0x000fe40008000000 */
[----:B----4-:R-:W-:Y:S02]  /*6d10*/  @!UP0 USHF.R.U32.HI UR6, URZ, UR10, UR6 ;  /* 0x0000000aff068299 */ /* 0x010fe40008011606 */
[----:B------:R-:W-:Y:S02]  /*6d20*/  @!UP0 USEL UR7, UR38, UR4, !UP2 ;  /* 0x0000000426078287 */ /* 0x000fe4000d000000 */
[----:B------:R-:W-:Y:S04]  /*6d30*/  @!UP0 USEL UR6, UR37, UR6, !UP1 ;  /* 0x0000000625068287 */ /* 0x000fe8000c800000 */
[----:B------:R-:W-:Y:S02]  /*6d40*/  @!UP0 UIADD3 UR4, UPT, UPT, -UR7, UR6, URZ ;  /* 0x0000000607048290 */ /* 0x000fe4000fffe1ff */
[----:B------:R-:W-:Y:S02]  /*6d50*/  @!UP0 UIADD3 UR6, UPT, UPT, UR7, -UR6, URZ ;  /* 0x8000000607068290 */ /* 0x000fe4000fffe0ff */
[----:B------:R-:W-:Y:S02]  /*6d60*/  @!UP0 UIMAD UR38, UR4, UR5, UR38 ;  /* 0x00000005042682a4 */ /* 0x000fe4000f8e0226 */
[----:B------:R-:W-:Y:S02]  /*6d70*/  @!UP0 UIMAD UR37, UR6, UR14, UR37 ;  /* 0x0000000e062582a4 */ /* 0x000fe4000f8e0225 */
[----:B------:R-:W-:Y:S09]  /*6d80*/  ULOP3.LUT UP0, URZ, UR62, 0x1b0, URZ, 0xc0, !UPT ;  /* 0x000001b03eff7892 */ /* 0x000ff2000f80c0ff */
[----:B------:R-:W-:Y:S05]  /*6d90*/  BRA.U !UP0, `(.L_x_128) ;  /* 0x0000000108407547 */ /* 0x000fea000b800000 */
[----:B------:R-:W2:Y:S01]  /*6da0*/  LDCU.64 UR8, c[0x4][0x80] ;  /* 0x01001000ff0877ac */ /* 0x000ea20008000a00 */
[----:B------:R-:W-:Y:S01]  /*6db0*/  MOV R3, 0x0 ;  /* 0x0000000000037802 */ /* 0x000fe20000000f00 */
[----:B------:R-:W-:Y:S02]  /*6dc0*/  HFMA2 R12, -RZ, RZ, 0, 5.9604644775390625e-08 ;  /* 0x00000001ff0c7431 */ /* 0x000fe400000001ff */
[----:B------:R-:W-:Y:S02]  /*6dd0*/  IMAD.MOV.U32 R8, RZ, RZ, 0x70 ;  /* 0x00000070ff087424 */ /* 0x000fe400078e00ff */
[----:B------:R-:W-:Y:S01]  /*6de0*/  IMAD.MOV.U32 R13, RZ, RZ, RZ ;  /* 0x000000ffff0d7224 */ /* 0x000fe200078e00ff */
[----:B------:R-:W3:Y:S01]  /*6df0*/  LDCU.64 UR6, c[0x4][0x88] ;  /* 0x01001100ff0677ac */ /* 0x000ee20008000a00 */
[----:B------:R-:W4:Y:S01]  /*6e00*/  LDC.64 R2, c[0x4][R3] ;  /* 0x0100000003027b82 */ /* 0x000f220000000a00 */
[----:B------:R-:W1:Y:S01]  /*6e10*/  LDCU.64 UR4, c[0x4][0x8] ;  /* 0x01000100ff0477ac */ /* 0x000e620008000a00 */
[----:B--2---:R-:W-:Y:S01]  /*6e20*/  MOV R5, UR9 ;  /* 0x0000000900057c02 */ /* 0x004fe20008000f00 */
[----:B------:R-:W-:Y:S01]  /*6e30*/  IMAD.U32 R4, RZ, RZ, UR8 ;  /* 0x00000008ff047e24 */ /* 0x000fe2000f8e00ff */
[----:B---3--:R-:W-:Y:S01]  /*6e40*/  MOV R7, UR7 ;  /* 0x0000000700077c02 */ /* 0x008fe20008000f00 */
[----:B------:R-:W-:Y:S01]  /*6e50*/  IMAD.U32 R6, RZ, RZ, UR6 ;  /* 0x00000006ff067e24 */ /* 0x000fe2000f8e00ff */
[----:B-1----:R-:W-:Y:S01]  /*6e60*/  MOV R11, UR5 ;  /* 0x00000005000b7c02 */ /* 0x002fe20008000f00 */
[----:B------:R-:W-:Y:S02]  /*6e70*/  IMAD.U32 R10, RZ, RZ, UR4 ;  /* 0x00000004ff0a7e24 */ /* 0x000fe4000f8e00ff */
[----:B------:R-:W-:Y:S07]  /*6e80*/  LEPC R20, `(.L_x_128) ;  /* 0x000000001014794e */ /* 0x000fee0000000000 */
[----:B----45:R-:W-:Y:S05]  /*6e90*/  CALL.ABS.NOINC R2 ;  /* 0x0000000002007343 */ /* 0x030fea0003c00000 */
.L_x_128:
[----:B------:R-:W-:Y:S01]  /*6ea0*/  LOP3.LUT P0, RZ, R153, 0x1b0, RZ, 0xc0, !PT ;  /* 0x000001b099ff7812 */ /* 0x000fe2000780c0ff */
[----:B------:R-:W-:Y:S11]  /*6eb0*/  BSSY.RECONVERGENT B6, `(.L_x_129) ;  /* 0x0000013000067945 */ /* 0x000ff60003800200 */
[----:B------:R-:W-:Y:S01]  /*6ec0*/  @!UPT UIADD3 URZ, UPT, UPT, URZ, URZ, URZ ;  /* 0x000000fffffff290 */ /* 0x000fe2000fffe0ff */
[----:B------:R-:W-:Y:S05]  /*6ed0*/  @!P0 BRA `(.L_x_130) ;  /* 0x0000000000408947 */ /* 0x000fea0003800000 */
        /* <DEDUP_REMOVED lines=16> */
.L_x_130:
[----:B------:R-:W-:Y:S05]  /*6fe0*/  BSYNC.RECONVERGENT B6 ;  /* 0x0000000000067941 */ /* 0x000fea0003800200 */
.L_x_129:
[----:B------:R-:W-:Y:S01]  /*6ff0*/  R2UR UR4, R143 ;  /* 0x000000008f0472ca */ /* 0x000fe200000e0000 */
[----:B------:R-:W-:Y:S01]  /*7000*/  UISETP.NE.U32.AND UP0, UPT, UR60, URZ, UPT ;  /* 0x000000ff3c00728c */ /* 0x000fe2000bf05070 */
[----:B------:R-:W-:Y:S02]  /*7010*/  ISETP.NE.U32.AND P4, PT, R138, RZ, PT ;  /* 0x000000ff8a00720c */ /* 0x000fe40003f85070 */
[----:B------:R-:W-:Y:S01]  /*7020*/  ISETP.NE.U32.AND P2, PT, RZ, UR56, PT ;  /* 0x00000038ff007c0c */ /* 0x000fe2000bf45070 */
[----:B------:R-:W-:Y:S01]  /*7030*/  UISETP.NE.AND.EX UP1, UPT, UR61, URZ, UPT, UP0 ;  /* 0x000000ff3d00728c */ /* 0x000fe2000bf25300 */
[----:B------:R-:W-:Y:S01]  /*7040*/  ISETP.NE.AND.EX P4, PT, R139, RZ, PT, P4 ;  /* 0x000000ff8b00720c */ /* 0x000fe20003f85340 */
[----:B------:R-:W-:Y:S01]  /*7050*/  UPLOP3.LUT UP0, UPT, UPT, UPT, UPT, 0x40, 0x4 ;  /* 0x000000000004789c */ /* 0x000fe20003f0e870 */
[----:B------:R-:W-:Y:S05]  /*7060*/  ISETP.NE.AND.EX P2, PT, RZ, UR57, PT, P2 ;  /* 0x00000039ff007c0c */ /* 0x000fea000bf45320 */
[----:B------:R-:W-:Y:S06]  /*7070*/  UISETP.NE.AND UP2, UPT, UR4, URZ, UPT ;  /* 0x000000ff0400728c */ /* 0x000fec000bf45270 */
[----:B------:R-:W-:Y:S05]  /*7080*/  PLOP3.LUT P1, PT, PT, PT, UP2, 0x80, 0x8 ;  /* 0x000000000008781c */ /* 0x000fea0003f2f028 */
[----:B------:R-:W-:Y:S06]  /*7090*/  @UP2 UPLOP3.LUT UP0, UPT, UPT, UPT, UP1, 0x80, 0x8 ;  /* 0x000000000008289c */ /* 0x000fec0003f0f010 */
[----:B------:R-:W-:Y:S01]  /*70a0*/  PLOP3.LUT P0, PT, PT, PT, UP0, 0x80, 0x8 ;  /* 0x000000000008781c */ /* 0x000fe20003f0f008 */
[----:B------:R-:W-:Y:S01]  /*70b0*/  @!UPT UIADD3 URZ, UPT, UPT, URZ, URZ, URZ ;  /* 0x000000fffffff290 */ /* 0x000fe2000fffe0ff */
[----:B------:R-:W-:Y:S11]  /*70c0*/  BRA.U !UP1, `(.L_x_131) ;  /* 0x00000001093c7547 */ /* 0x000ff6000b800000 */
[----:B------:R-:W-:Y:S01]  /*70d0*/  UISETP.NE.U32.AND UP0, UPT, UR56, URZ, UPT ;  /* 0x000000ff3800728c */ /* 0x000fe2000bf05070 */
[----:B-1----:R-:W-:Y:S01]  /*70e0*/  HFMA2 R0, -RZ, RZ, 0, 5.9604644775390625e-08 ;  /* 0x00000001ff007431 */ /* 0x002fe200000001ff */
[----:B------:R-:W1:Y:S01]  /*70f0*/  LDCU.64 UR8, c[0x0][0x358] ;  /* 0x00006b00ff0877ac */ /* 0x000e620008000a00 */
[----:B------:R-:W-:Y:S01]  /*7100*/  IMAD.MOV.U32 R140, RZ, RZ, 0x1 ;  /* 0x00000001ff8c7424 */ /* 0x000fe200078e00ff */
[----:B------:R-:W-:Y:S06]  /*7110*/  UISETP.NE.AND.EX UP0, UPT, UR57, URZ, UPT, UP0 ;  /* 0x000000ff3900728c */ /* 0x000fec000bf05300 */
[----:B------:R-:W-:Y:S05]  /*7120*/  PLOP3.LUT P3, PT, PT, PT, UP0, 0x80, 0x8 ;  /* 0x000000000008781c */ /* 0x000fea0003f6f008 */
[----:B------:R-:W2:Y:S01]  /*7130*/  @UP0 LDCU.64 UR4, c[0x0][0x888] ;  /* 0x00011100ff0407ac */ /* 0x000ea20008000a00 */
[----:B------:R-:W-:Y:S07]  /*7140*/  @UP0 UIMAD UR6, UR36, UR60, URZ ;  /* 0x0000003c240602a4 */ /* 0x000fee000f8e02ff */
[----:B------:R-:W-:Y:S01]  /*7150*/  @!P3 PRMT R140, R0, 0x7610, R140 ;  /* 0x00007610008cb816 */ /* 0x000fe2000000008c */
[----:B--2---:R-:W-:Y:S06]  /*7160*/  @UP0 UIMAD.WIDE UR4, UR6, 0x4, UR4 ;  /* 0x00000004060408a5 */ /* 0x004fec000f8e0204 */
[----:B------:R-:W-:Y:S01]  /*7170*/  IMAD.U32 R2, RZ, RZ, UR4 ;  /* 0x00000004ff027e24 */ /* 0x000fe2000f8e00ff */
[----:B------:R-:W-:Y:S04]  /*7180*/  MOV R3, UR5 ;  /* 0x0000000500037c02 */ /* 0x000fe80008000f00 */
[----:B------:R-:W2:Y:S01]  /*7190*/  @!UP0 LDCU UR4, c[0x0][0x880] ;  /* 0x00011000ff0487ac */ /* 0x000ea20008000800 */
[----:B-1---5:R3:W5:Y:S02]  /*71a0*/  @P3 LDG.E R72, desc[UR8][R2.64] ;  /* 0x0000000802483981 */ /* 0x022764000c1e1900 */
[----:B--23--:R-:W-:Y:S02]  /*71b0*/  @!P3 IMAD.U32 R72, RZ, RZ, UR4 ;  /* 0x00000004ff48be24 */ /* 0x00cfe4000f8e00ff */
.L_x_131:
[----:B------:R-:W-:Y:S05]  /*71c0*/  @!P4 BRA `(.L_x_132) ;  /* 0x000000000024c947 */ /* 0x000fea0003800000 */
[----:B------:R-:W-:Y:S01]  /*71d0*/  ISETP.NE.U32.AND P3, PT, R136, RZ, PT ;  /* 0x000000ff8800720c */ /* 0x000fe20003f65070 */
[----:B------:R-:W2:Y:S03]  /*71e0*/  LDCU.64 UR4, c[0x0][0x358] ;  /* 0x00006b00ff0477ac */ /* 0x000ea60008000a00 */
[----:B------:R-:W-:Y:S11]  /*71f0*/  ISETP.NE.AND.EX P3, PT, R137, RZ, PT, P3 ;  /* 0x000000ff8900720c */ /* 0x000ff60003f65330 */
[----:B------:R-:W-:Y:S02]  /*7200*/  @!UPT UIADD3 URZ, UPT, UPT, URZ, URZ, URZ ;  /* 0x000000fffffff290 */ /* 0x000fe4000fffe0ff */
[----:B------:R-:W3:Y:S01]  /*7210*/  @P3 LDC.64 R2, c[0x0][0x8a8] ;  /* 0x00022a00ff023b82 */ /* 0x000ee20000000a00 */
[----:B-1----:R-:W-:Y:S04]  /*7220*/  @P3 IMAD R0, R138, UR36, RZ ;  /* 0x000000248a003c24 */ /* 0x002fe8000f8e02ff */
[----:B---3--:R-:W-:Y:S05]  /*7230*/  @P3 IMAD.WIDE R2, R0, 0x4, R2 ;  /* 0x0000000400023825 */ /* 0x008fea00078e0202 */
[----:B--2--5:R2:W5:Y:S02]  /*7240*/  @P3 LDG.E R70, desc[UR4][R2.64] ;  /* 0x0000000402463981 */ /* 0x024564000c1e1900 */
[----:B--2---:R-:W3:Y:S02]  /*7250*/  @!P3 LDC R70, c[0x0][0x8a0] ;  /* 0x00022800ff46bb82 */ /* 0x004ee40000000800 */
.L_x_132:
[----:B-----5:R-:W-:Y:S01]  /*7260*/  ISETP.NE.AND P4, PT, R72, RZ, PT ;  /* 0x000000ff4800720c */ /* 0x020fe20003f85270 */
[----:B------:R-:W-:Y:S01]  /*7270*/  BSSY B1, `(.L_x_133) ;  /* 0x0000048000017945 */ /* 0x000fe20003800000 */
[----:B------:R-:W-:Y:S01]  /*7280*/  SEL R7, RZ, 0xffffffff, P2 ;  /* 0xffffffffff077807 */ /* 0x000fe20001000000 */
[----:B------:R-:W-:Y:S01]  /*7290*/  IMAD.MOV.U32 R78, RZ, RZ, 0x1 ;  /* 0x00000001ff4e7424 */ /* 0x000fe200078e00ff */
[----:B------:R-:W-:Y:S01]  /*72a0*/  LOP3.LUT P3, RZ, R140, 0xff, RZ, 0xc0, !PT ;  /* 0x000000ff8cff7812 */ /* 0x000fe2000786c0ff */
[----:B------:R-:W-:Y:S01]  /*72b0*/  IMAD R71, R68, 0x80, R69 ;  /* 0x0000008044477824 */ /* 0x000fe200078e0245 */
[----:B-1----:R-:W-:Y:S02]  /*72c0*/  @P1 SEL R0, RZ, 0xffffffff, P4 ;  /* 0xffffffffff001807 */ /* 0x002fe40002000000 */
[----:B------:R-:W-:Y:S02]  /*72d0*/  CS2R R98, SRZ ;  /* 0x0000000000627805 */ /* 0x000fe4000001ff00 */
[----:B------:R-:W-:Y:S02]  /*72e0*/  LEA R3, R148, UR44, 0x3 ;  /* 0x0000002c94037c11 */ /* 0x000fe4000f8e18ff */
[----:B------:R-:W-:Y:S02]  /*72f0*/  CS2R R96, SRZ ;  /* 0x0000000000607805 */ /* 0x000fe4000001ff00 */
[----:B------:R-:W-:Y:S02]  /*7300*/  @P0 SEL R0, R7, R0, !P3 ;  /* 0x0000000007000207 */ /* 0x000fe40005800000 */
[----:B------:R-:W-:Y:S02]  /*7310*/  CS2R R94, SRZ ;  /* 0x00000000005e7805 */ /* 0x000fe4000001ff00 */
[----:B------:R-:W-:Y:S02]  /*7320*/  LEA R144, R68, UR44, 0x3 ;  /* 0x0000002c44907c11 */ /* 0x000fe4000f8e18ff */
[----:B------:R-:W-:Y:S02]  /*7330*/  CS2R R92, SRZ ;  /* 0x00000000005c7805 */ /* 0x000fe4000001ff00 */
[----:B------:R-:W-:Y:S02]  /*7340*/  @P1 LOP3.LUT R0, R0, 0x1, RZ, 0xc0, !PT ;  /* 0x0000000100001812 */ /* 0x000fe400078ec0ff */
[----:B------:R-:W-:Y:S02]  /*7350*/  CS2R R86, SRZ ;  /* 0x0000000000567805 */ /* 0x000fe4000001ff00 */
[----:B------:R-:W-:Y:S02]  /*7360*/  SHF.L.U32 R5, R149, 0x1f, RZ ;  /* 0x0000001f95057819 */ /* 0x000fe400000006ff */
[----:B------:R-:W-:Y:S02]  /*7370*/  CS2R R84, SRZ ;  /* 0x0000000000547805 */ /* 0x000fe4000001ff00 */
[----:B------:R-:W-:Y:S02]  /*7380*/  ISETP.NE.U32.OR P6, PT, R0, 0x1, !P1 ;  /* 0x000000010000780c */ /* 0x000fe40004fc5470 */
[----:B------:R-:W-:Y:S02]  /*7390*/  CS2R R82, SRZ ;  /* 0x0000000000527805 */ /* 0x000fe4000001ff00 */
[----:B------:R-:W-:Y:S02]  /*73a0*/  PLOP3.LUT P2, PT, PT, PT, UP1, 0x80, 0x8 ;  /* 0x000000000008781c */ /* 0x000fe40003f4f018 */
[----:B------:R-:W-:Y:S02]  /*73b0*/  CS2R R80, SRZ ;  /* 0x0000000000507805 */ /* 0x000fe4000001ff00 */
[----:B------:R-:W-:Y:S02]  /*73c0*/  SEL R0, RZ, 0xffffffff, P4 ;  /* 0xffffffffff007807 */ /* 0x000fe40002000000 */
[----:B------:R-:W-:Y:S03]  /*73d0*/  P2R R88, PR, RZ, 0x40 ;  /* 0x00000040ff587803 */ /* 0x000fe60000000000 */
[----:B------:R-:W-:Y:S04]  /*73e0*/  @P6 SHF.L.U32 R2, R146, 0x1f, RZ ;  /* 0x0000001f92026819 */ /* 0x000fe800000006ff */
[----:B------:R-:W-:Y:S01]  /*73f0*/  @P2 SEL R0, R7, R0, !P3 ;  /* 0x0000000007002207 */ /* 0x000fe20005800000 */
[----:B------:R-:W1:Y:S03]  /*7400*/  @P6 SYNCS.PHASECHK.TRANS64.TRYWAIT P1, [R3+URZ+0x200], R2 ;  /* 0x00020002030065a7 */ /* 0x000e6600080211ff */
[----:B------:R-:W-:Y:S04]  /*7410*/  LOP3.LUT R0, R0, 0x1, RZ, 0xc0, !PT ;  /* 0x0000000100007812 */ /* 0x000fe800078ec0ff */
[----:B------:R-:W-:Y:S04]  /*7420*/  ISETP.NE.U32.AND P5, PT, R0, 0x1, PT ;  /* 0x000000010000780c */ /* 0x000fe80003fa5070 */
[----:B------:R-:W-:Y:S01]  /*7430*/  P2R R79, PR, RZ, 0x20 ;  /* 0x00000020ff4f7803 */ /* 0x000fe20000000000 */
[----:B------:R2:W4:Y:S01]  /*7440*/  SYNCS.PHASECHK.TRANS64.TRYWAIT P0, [R144+URZ+0x250], R5 ;  /* 0x00025005900075a7 */ /* 0x00052200080011ff */
[----:B-1----:R-:W-:Y:S01]  /*7450*/  @P6 SEL R78, RZ, 0x1, !P1 ;  /* 0x00000001ff4e6807 */ /* 0x002fe20004800000 */
[----:B--2---:R-:W-:Y:S06]  /*7460*/  @!P6 BRA `(.L_x_134) ;  /* 0x0000000000a0e947 */ /* 0x004fec0003800000 */
[----:B------:R-:W-:Y:S01]  /*7470*/  @P5 IMAD R7, R148, 0x2000, R135 ;  /* 0x0000200094075824 */ /* 0x000fe200078e0287 */
[----:B------:R-:W-:Y:S01]  /*7480*/  ISETP.NE.AND P1, PT, R78, RZ, PT ;  /* 0x000000ff4e00720c */ /* 0x000fe20003f25270 */
[----:B------:R-:W-:Y:S01]  /*7490*/  BSSY B0, `(.L_x_135) ;  /* 0x0000011000007945 */ /* 0x000fe20003800000 */
[----:B------:R-:W-:Y:S01]  /*74a0*/  CS2R R82, SRZ ;  /* 0x0000000000527805 */ /* 0x000fe2000001ff00 */
[----:B------:R-:W-:Y:S01]  /*74b0*/  @P5 VIADD R9, R7, UR44 ;  /* 0x0000002c07095c36 */ /* 0x000fe20008000000 */
[----:B------:R-:W-:Y:S02]  /*74c0*/  CS2R R80, SRZ ;  /* 0x0000000000507805 */ /* 0x000fe4000001ff00 */
[----:B------:R-:W-:Y:S02]  /*74d0*/  CS2R R86, SRZ ;  /* 0x0000000000567805 */ /* 0x000fe4000001ff00 */
[----:B------:R-:W-:Y:S01]  /*74e0*/  CS2R R84, SRZ ;  /* 0x0000000000547805 */ /* 0x000fe2000001ff00 */
[--C-:B------:R-:W-:Y:S01]  /*74f0*/  @P5 IMAD.IADD R6, R152, 0x1, R9.reuse ;  /* 0x0000000198065824 */ /* 0x100fe200078e0209 */
[----:B------:R-:W-:Y:S01]  /*7500*/  CS2R R94, SRZ ;  /* 0x00000000005e7805 */ /* 0x000fe2000001ff00 */
[--C-:B------:R-:W-:Y:S01]  /*7510*/  @P5 IMAD.IADD R4, R151, 0x1, R9.reuse ;  /* 0x0000000197045824 */ /* 0x100fe200078e0209 */
[----:B------:R-:W-:Y:S01]  /*7520*/  CS2R R92, SRZ ;  /* 0x00000000005c7805 */ /* 0x000fe2000001ff00 */
[----:B------:R-:W-:Y:S01]  /*7530*/  @P5 IMAD R2, R150, 0x10, R9 ;  /* 0x0000001096025824 */ /* 0x000fe200078e0209 */
[----:B------:R-:W-:Y:S02]  /*7540*/  CS2R R98, SRZ ;  /* 0x0000000000627805 */ /* 0x000fe4000001ff00 */
[----:B------:R-:W-:Y:S01]  /*7550*/  CS2R R96, SRZ ;  /* 0x0000000000607805 */ /* 0x000fe2000001ff00 */
[----:B------:R-:W-:Y:S06]  /*7560*/  @P1 BRA `(.L_x_136) ;  /* 0x00000000000c1947 */ /* 0x000fec0003800000 */
[----:B------:R-:W-:Y:S04]  /*7570*/  SHF.L.U32 R0, R146, 0x1f, RZ ;  /* 0x0000001f92007819 */ /* 0x000fe800000006ff */
[----:B------:R-:W1:Y:S02]  /*7580*/  SYNCS.PHASECHK.TRANS64.TRYWAIT P1, [R3+URZ+0x200], R0 ;  /* 0x00020000030075a7 */ /* 0x000e6400080211ff */
[----:B-1----:R-:W-:Y:S05]  /*7590*/  @!P1 BRA `(.L_x_137) ;  /* 0x00000040004c9947 */ /* 0x002fea0003800000 */
.L_x_136:
[----:B------:R-:W-:Y:S05]  /*75a0*/  BSYNC B0 ;  /* 0x0000000000007941 */ /* 0x000fea0003800000 */
.L_x_135:
[----:B------:R-:W-:Y:S01]  /*75b0*/  ISETP.NE.AND P1, PT, R79, RZ, PT ;  /* 0x000000ff4f00720c */ /* 0x000fe20003f25270 */
[----:B-1----:R-:W-:Y:S02]  /*75c0*/  VIADD R3, R3, 0x210 ;  /* 0x0000021003037836 */ /* 0x002fe40000000000 */
[----:B------:R-:W-:Y:S02]  /*75d0*/  IMAD.U32 R0, RZ, RZ, UR46 ;  /* 0x0000002eff007e24 */ /* 0x000fe4000f8e00ff */
[----:B------:R-:W-:Y:S03]  /*75e0*/  VIADD R148, R148, 0x1 ;  /* 0x0000000194947836 */ /* 0x000fe60000000000 */
[----:B------:R-:W-:Y:S05]  /*75f0*/  PRMT R0, R0, 0x654, R3 ;  /* 0x0000065400007816 */ /* 0x000fea0000000003 */
[----:B------:R1:W2:Y:S04]  /*7600*/  @P1 LDS.128 R80, [R7+UR44+0x400] ;  /* 0x0004002c07501984 */ /* 0x0002a80008000c00 */
[----:B------:R1:W1:Y:S04]  /*7610*/  @P1 LDS.128 R84, [R6+0x400] ;  /* 0x0004000006541984 */ /* 0x0002680000000c00 */
[----:B------:R1:W1:Y:S04]  /*7620*/  @P1 LDS.128 R92, [R4+0x400] ;  /* 0x00040000045c1984 */ /* 0x0002680000000c00 */
[----:B------:R1:W1:Y:S01]  /*7630*/  @P1 LDS.128 R96, [R2+0x400] ;  /* 0x0004000002601984 */ /* 0x0002620000000c00 */
[C---:B------:R-:W-:Y:S01]  /*7640*/  ISETP.NE.AND P1, PT, R148.reuse, 0x2, PT ;  /* 0x000000029400780c */ /* 0x040fe20003f25270 */
[----:B------:R-:W-:Y:S01]  /*7650*/  @!PT LDS RZ, [RZ] ;  /* 0x00000000fffff984 */ /* 0x000fe20000000800 */
[----:B------:R-:W-:Y:S01]  /*7660*/  @!PT LDS RZ, [RZ] ;  /* 0x00000000fffff984 */ /* 0x000fe20000000800 */
[----:B------:R-:W-:Y:S01]  /*7670*/  @!PT LDS RZ, [RZ] ;  /* 0x00000000fffff984 */ /* 0x000fe20000000800 */
[----:B------:R-:W-:Y:S01]  /*7680*/  @!PT LDS RZ, [RZ] ;  /* 0x00000000fffff984 */ /* 0x000fe20000000800 */
[----:B------:R5:W-:Y:S06]  /*7690*/  MEMBAR.ALL.CTA ;  /* 0x0000000000007992 */ /* 0x000bec0000008000 */
[----:B-----5:R-:W5:Y:S01]  /*76a0*/  FENCE.VIEW.ASYNC.S ;  /* 0x00000000000073c6 */ /* 0x020f620000000000 */
[----:B------:R-:W-:Y:S02]  /*76b0*/  SEL R3, RZ, 0x1, P1 ;  /* 0x00000001ff037807 */ /* 0x000fe40000800000 */
[----:B------:R-:W-:Y:S02]  /*76c0*/  SEL R148, R148, RZ, P1 ;  /* 0x000000ff94947207 */ /* 0x000fe40000800000 */
[----:B------:R-:W-:Y:S01]  /*76d0*/  LOP3.LUT R146, R146, R3, RZ, 0x3c, !PT ;  /* 0x0000000392927212 */ /* 0x000fe200078e3cff */
[----:B-----5:R1:W-:Y:S06]  /*76e0*/  SYNCS.ARRIVE.TRANS64.RED.A1T0 RZ, [R0+URZ], RZ ;  /* 0x000000ff00ff79a7 */ /* 0x0203ec00081004ff */
.L_x_134:
[----:B------:R-:W-:Y:S05]  /*76f0*/  BSYNC B1 ;  /* 0x0000000000017941 */ /* 0x000fea0003800000 */
.L_x_133:
[----:B-1----:R-:W-:Y:S04]  /*7700*/  SHF.R.U32.HI R0, RZ, 0x15, R71 ;  /* 0x00000015ff007819 */ /* 0x002fe80000011647 */
[----:B------:R-:W-:Y:S01]  /*7710*/  LOP3.LUT P1, RZ, R0, 0x3, R141, 0x48, !PT ;  /* 0x0000000300ff7812 */ /* 0x000fe2000782488d */
[----:B------:R-:W-:Y:S01]  /*7720*/  @!UPT UIADD3 URZ, UPT, UPT, URZ, URZ, URZ ;  /* 0x000000fffffff290 */ /* 0x000fe2000fffe0ff */
[----:B----4-:R-:W-:Y:S11]  /*7730*/  @P0 BRA `(.L_x_138) ;  /* 0x0000000000080947 */ /* 0x010ff60003800000 */
[----:B------:R-:W1:Y:S02]  /*7740*/  SYNCS.PHASECHK.TRANS64.TRYWAIT P0, [R144+URZ+0x250], R5 ;  /* 0x00025005900075a7 */ /* 0x000e6400080011ff */
[----:B-1----:R-:W-:Y:S05]  /*7750*/  @!P0 BRA `(.L_x_139) ;  /* 0x0000003c00f08947 */ /* 0x002fea0003800000 */
.L_x_138:
[----:B------:R-:W-:Y:S05]  /*7760*/  @!P1 BRA `(.L_x_140) ;  /* 0x0000000000409947 */ /* 0x000fea0003800000 */
[----:B------:R-:W1:Y:S01]  /*7770*/  LDCU.64 UR8, c[0x4][0x70] ;  /* 0x01000e00ff0877ac */ /* 0x000e620008000a00 */
[----:B------:R-:W-:Y:S01]  /*7780*/  MOV R3, 0x0 ;  /* 0x0000000000037802 */ /* 0x000fe20000000f00 */
[----:B------:R-:W-:Y:S02]  /*7790*/  HFMA2 R12, -RZ, RZ, 0, 5.9604644775390625e-08 ;  /* 0x00000001ff0c7431 */ /* 0x000fe400000001ff */
[----:B------:R-:W-:Y:S02]  /*77a0*/  IMAD.MOV.U32 R8, RZ, RZ, 0x192 ;  /* 0x00000192ff087424 */ /* 0x000fe400078e00ff */
[----:B------:R-:W-:Y:S01]  /*77b0*/  IMAD.MOV.U32 R13, RZ, RZ, RZ ;  /* 0x000000ffff0d7224 */ /* 0x000fe200078e00ff */
[----:B------:R-:W4:Y:S01]  /*77c0*/  LDCU.64 UR6, c[0x4][0x78] ;  /* 0x01000f00ff0677ac */ /* 0x000f220008000a00 */
[----:B------:R-:W2:Y:S01]  /*77d0*/  LDC.64 R2, c[0x4][R3] ;  /* 0x0100000003027b82 */ /* 0x000ea20000000a00 */
[----:B------:R-:W5:Y:S01]  /*77e0*/  LDCU.64 UR4, c[0x4][0x10] ;  /* 0x01000200ff0477ac */ /* 0x000f620008000a00 */
[----:B-1----:R-:W-:Y:S01]  /*77f0*/  MOV R5, UR9 ;  /* 0x0000000900057c02 */ /* 0x002fe20008000f00 */
[----:B------:R-:W-:Y:S01]  /*7800*/  IMAD.U32 R4, RZ, RZ, UR8 ;  /* 0x00000008ff047e24 */ /* 0x000fe2000f8e00ff */
[----:B----4-:R-:W-:Y:S01]  /*7810*/  MOV R7, UR7 ;  /* 0x0000000700077c02 */ /* 0x010fe20008000f00 */
[----:B------:R-:W-:Y:S01]  /*7820*/  IMAD.U32 R6, RZ, RZ, UR6 ;  /* 0x00000006ff067e24 */ /* 0x000fe2000f8e00ff */
[----:B-----5:R-:W-:Y:S01]  /*7830*/  MOV R11, UR5 ;  /* 0x00000005000b7c02 */ /* 0x020fe20008000f00 */
[----:B------:R-:W-:Y:S02]  /*7840*/  IMAD.U32 R10, RZ, RZ, UR4 ;  /* 0x00000004ff0a7e24 */ /* 0x000fe4000f8e00ff */
[----:B------:R-:W-:Y:S07]  /*7850*/  LEPC R20, `(.L_x_140) ;  /* 0x000000001014794e */ /* 0x000fee0000000000 */
[----:B--23--:R-:W-:Y:S05]  /*7860*/  CALL.ABS.NOINC R2 ;  /* 0x0000000002007343 */ /* 0x00cfea0003c00000 */
.L_x_140:
[----:B--2---:R-:W-:Y:S01]  /*7870*/  SHF.L.U32 R75, R80, 0x10, RZ ;  /* 0x00000010504b7819 */ /* 0x004fe200000006ff */
[----:B------:R-:W-:Y:S05]  /*7880*/  WARPSYNC.ALL ;  /* 0x0000000000007948 */ /* 0x000fea0003800000 */
[----:B------:R-:W-:Y:S01]  /*7890*/  R2UR UR4, R71 ;  /* 0x00000000470472ca */ /* 0x000fe200000e0000 */
[----:B------:R-:W-:Y:S01]  /*78a0*/  BSSY.RECONVERGENT B0, `(.L_x_141) ;  /* 0x0000121000007945 */ /* 0x000fe20003800200 */
[----:B------:R-:W-:Y:S02]  /*78b0*/  ISETP.NE.AND P6, PT, R88, RZ, PT ;  /* 0x000000ff5800720c */ /* 0x000fe40003fc5270 */
[----:B------:R-:W-:Y:S02]  /*78c0*/  IADD3 R113, PT, PT, R135, UR44, RZ ;  /* 0x0000002c87717c10 */ /* 0x000fe4000fffe0ff */
[----:B------:R-:W-:Y:S02]  /*78d0*/  SHF.L.U32 R112, R150, 0x4, RZ ;  /* 0x0000000496707819 */ /* 0x000fe400000006ff */
[-C--:B------:R-:W-:Y:S02]  /*78e0*/  IADD3 R157, PT, PT, R152, R113.reuse, RZ ;  /* 0x00000071989d7210 */ /* 0x080fe40007ffe0ff */
[----:B------:R-:W-:Y:S02]  /*78f0*/  IADD3 R156, PT, PT, R151, R113, RZ ;  /* 0x00000071979c7210 */ /* 0x000fe40007ffe0ff */
[----:B------:R-:W-:Y:S01]  /*7900*/  IADD3 R155, PT, PT, R113, R112, RZ ;  /* 0x00000070719b7210 */ /* 0x000fe20007ffe0ff */
[----:B-1----:R-:W3:Y:S01]  /*7910*/  LDTM.x64 R4, tmem[UR4] ;  /* 0x00000004000479ee */ /* 0x002ee20008340000 */
[C---:B------:R-:W-:Y:S02]  /*7920*/  PRMT R73, R80.reuse, 0x8880, RZ ;  /* 0x0000888050497816 */ /* 0x040fe400000000ff */
[----:B------:R-:W-:Y:S02]  /*7930*/  SHF.R.S32.HI R75, RZ, 0x18, R75 ;  /* 0x00000018ff4b7819 */ /* 0x000fe4000001144b */
[----:B------:R-:W-:Y:S02]  /*7940*/  SHF.R.S32.HI R76, RZ, 0x18, R81 ;  /* 0x00000018ff4c7819 */ /* 0x000fe40000011451 */
[----:B------:R-:W-:Y:S02]  /*7950*/  SHF.L.U32 R74, R80, 0x8, RZ ;  /* 0x00000008504a7819 */ /* 0x000fe400000006ff */
[----:B------:R-:W-:Y:S02]  /*7960*/  SHF.L.U32 R77, R81, 0x8, RZ ;  /* 0x00000008514d7819 */ /* 0x000fe400000006ff */
[----:B------:R-:W-:Y:S02]  /*7970*/  SHF.R.S32.HI R74, RZ, 0x18, R74 ;  /* 0x00000018ff4a7819 */ /* 0x000fe4000001144a */
[----:B------:R-:W-:Y:S02]  /*7980*/  SHF.R.S32.HI R77, RZ, 0x18, R77 ;  /* 0x00000018ff4d7819 */ /* 0x000fe4000001144d */
[----:B------:R-:W-:Y:S02]  /*7990*/  ISETP.NE.AND P0, PT, R154, RZ, PT ;  /* 0x000000ff9a00720c */ /* 0x000fe40003f05270 */
[----:B------:R-:W-:Y:S02]  /*79a0*/  LEA R114, R148, UR44, 0x3 ;  /* 0x0000002c94727c11 */ /* 0x000fe4000f8e18ff */
[----:B------:R-:W-:Y:S01]  /*79b0*/  @P6 SHF.L.U32 R115, R146, 0x1f, RZ ;  /* 0x0000001f92736819 */ /* 0x000fe200000006ff */
[C---:B---3--:R-:W-:Y:S02]  /*79c0*/  IMAD R0, R70.reuse, R4, RZ ;  /* 0x0000000446007224 */ /* 0x048fe400078e02ff */
[C---:B------:R-:W-:Y:S02]  /*79d0*/  IMAD R2, R70.reuse, R5, RZ ;  /* 0x0000000546027224 */ /* 0x040fe400078e02ff */
[----:B------:R-:W-:Y:S02]  /*79e0*/  IMAD R3, R70, R6, RZ ;  /* 0x0000000646037224 */ /* 0x000fe400078e02ff */
[-C--:B------:R-:W-:Y:S01]  /*79f0*/  IMAD R0, R73, R72.reuse, R0 ;  /* 0x0000004849007224 */ /* 0x080fe200078e0200 */
[----:B------:R-:W-:Y:S01]  /*7a00*/  SHF.R.S32.HI R73, RZ, 0x18, R80 ;  /* 0x00000018ff497819 */ /* 0x000fe20000011450 */
[-C--:B------:R-:W-:Y:S01]  /*7a10*/  IMAD R2, R75, R72.reuse, R2 ;  /* 0x000000484b027224 */ /* 0x080fe200078e0202 */
[C---:B------:R-:W-:Y:S01]  /*7a20*/  PRMT R75, R81.reuse, 0x8880, RZ ;  /* 0x00008880514b7816 */ /* 0x040fe200000000ff */
[----:B------:R-:W-:Y:S01]  /*7a30*/  IMAD R3, R74, R72, R3 ;  /* 0x000000484a037224 */ /* 0x000fe200078e0203 */
[----:B------:R-:W-:Y:S01]  /*7a40*/  SHF.L.U32 R74, R81, 0x10, RZ ;  /* 0x00000010514a7819 */ /* 0x000fe200000006ff */
[C---:B------:R-:W-:Y:S02]  /*7a50*/  IMAD R7, R70.reuse, R7, RZ ;  /* 0x0000000746077224 */ /* 0x040fe400078e02ff */
[C---:B------:R-:W-:Y:S01]  /*7a60*/  IMAD R4, R70.reuse, R8, RZ ;  /* 0x0000000846047224 */ /* 0x040fe200078e02ff */
[----:B------:R-:W-:Y:S01]  /*7a70*/  SHF.R.S32.HI R74, RZ, 0x18, R74 ;  /* 0x00000018ff4a7819 */ /* 0x000fe2000001144a */
[----:B------:R-:W-:Y:S02]  /*7a80*/  IMAD R5, R70, R9, RZ ;  /* 0x0000000946057224 */ /* 0x000fe400078e02ff */
[-C--:B------:R-:W-:Y:S01]  /*7a90*/  IMAD R7, R73, R72.reuse, R7 ;  /* 0x0000004849077224 */ /* 0x080fe200078e0207 */
[C---:B------:R-:W-:Y:S01]  /*7aa0*/  PRMT R73, R82.reuse, 0x8880, RZ ;  /* 0x0000888052497816 */ /* 0x040fe200000000ff */
[----:B------:R-:W-:Y:S01]  /*7ab0*/  IMAD R4, R75, R72, R4 ;  /* 0x000000484b047224 */ /* 0x000fe200078e0204 */
[----:B------:R-:W-:Y:S01]  /*7ac0*/  SHF.L.U32 R75, R82, 0x8, RZ ;  /* 0x00000008524b7819 */ /* 0x000fe200000006ff */
[----:B------:R-:W-:Y:S01]  /*7ad0*/  IMAD R6, R70, R10, RZ ;  /* 0x0000000a46067224 */ /* 0x000fe200078e02ff */
[----:B------:R-:W-:Y:S01]  /*7ae0*/  I2IP.S8.S32.SAT R89, R7, R3, RZ ;  /* 0x0000000307597239 */ /* 0x000fe200000014ff */
[----:B------:R-:W-:Y:S01]  /*7af0*/  IMAD R5, R74, R72, R5 ;  /* 0x000000484a057224 */ /* 0x000fe200078e0205 */
[----:B------:R-:W-:Y:S01]  /*7b00*/  SHF.L.U32 R74, R82, 0x10, RZ ;  /* 0x00000010524a7819 */ /* 0x000fe200000006ff */
[----:B------:R-:W-:Y:S01]  /*7b10*/  IMAD R11, R70, R11, RZ ;  /* 0x0000000b460b7224 */ /* 0x000fe200078e02ff */
[----:B------:R-:W-:Y:S01]  /*7b20*/  I2IP.S8.S32.SAT R88, R2, R0, R89 ;  /* 0x0000000002587239 */ /* 0x000fe20000001459 */
[C---:B------:R-:W-:Y:S01]  /*7b30*/  IMAD R8, R70.reuse, R12, RZ ;  /* 0x0000000c46087224 */ /* 0x040fe200078e02ff */
[----:B------:R-:W-:Y:S01]  /*7b40*/  SHF.R.S32.HI R74, RZ, 0x18, R74 ;  /* 0x00000018ff4a7819 */ /* 0x000fe2000001144a */
[-C--:B------:R-:W-:Y:S01]  /*7b50*/  IMAD R6, R77, R72.reuse, R6 ;  /* 0x000000484d067224 */ /* 0x080fe200078e0206 */
[----:B------:R-:W-:Y:S01]  /*7b60*/  SHF.R.S32.HI R75, RZ, 0x18, R75 ;  /* 0x00000018ff4b7819 */ /* 0x000fe2000001144b */
[----:B------:R-:W-:Y:S01]  /*7b70*/  IMAD R9, R70, R13, RZ ;  /* 0x0000000d46097224 */ /* 0x000fe200078e02ff */
[----:B------:R-:W-:Y:S01]  /*7b80*/  SHF.L.U32 R77, R83, 0x8, RZ ;  /* 0x00000008534d7819 */ /* 0x000fe200000006ff */
[-C--:B------:R-:W-:Y:S01]  /*7b90*/  IMAD R11, R76, R72.reuse, R11 ;  /* 0x000000484c0b7224 */ /* 0x080fe200078e020b */
[----:B------:R-:W-:Y:S01]  /*7ba0*/  SHF.R.S32.HI R76, RZ, 0x18, R83 ;  /* 0x00000018ff4c7819 */ /* 0x000fe20000011453 */
[----:B------:R-:W-:Y:S01]  /*7bb0*/  IMAD R8, R73, R72, R8 ;  /* 0x0000004849087224 */ /* 0x000fe200078e0208 */
[----:B------:R-:W-:Y:S01]  /*7bc0*/  SHF.R.S32.HI R73, RZ, 0x18, R82 ;  /* 0x00000018ff497819 */ /* 0x000fe20000011452 */
[----:B------:R-:W-:Y:S01]  /*7bd0*/  IMAD R10, R70, R14, RZ ;  /* 0x0000000e460a7224 */ /* 0x000fe200078e02ff */
[----:B------:R-:W-:Y:S01]  /*7be0*/  I2IP.S8.S32.SAT R90, R11, R6, RZ ;  /* 0x000000060b5a7239 */ /* 0x000fe200000014ff */
[----:B------:R-:W-:Y:S01]  /*7bf0*/  IMAD R9, R74, R72, R9 ;  /* 0x000000484a097224 */ /* 0x000fe200078e0209 */
[----:B------:R-:W-:Y:S01]  /*7c00*/  SHF.R.S32.HI R77, RZ, 0x18, R77 ;  /* 0x00000018ff4d7819 */ /* 0x000fe2000001144d */
[----:B------:R-:W-:Y:S01]  /*7c10*/  IMAD.U32 R74, R83, 0x10000, RZ ;  /* 0x00010000534a7824 */ /* 0x000fe200078e00ff */
[----:B------:R-:W-:Y:S01]  /*7c20*/  I2IP.S8.S32.SAT R89, R5, R4, R90 ;  /* 0x0000000405597239 */ /* 0x000fe2000000145a */
[C---:B------:R-:W-:Y:S02]  /*7c30*/  IMAD R15, R70.reuse, R15, RZ ;  /* 0x0000000f460f7224 */ /* 0x040fe400078e02ff */
[----:B------:R-:W-:Y:S01]  /*7c40*/  IMAD R10, R75, R72, R10 ;  /* 0x000000484b0a7224 */ /* 0x000fe200078e020a */
[----:B------:R-:W-:Y:S01]  /*7c50*/  PRMT R75, R83, 0x8880, RZ ;  /* 0x00008880534b7816 */ /* 0x000fe200000000ff */
        /* <DEDUP_REMOVED lines=11> */
[C---:B------:R-:W-:Y:S01]  /*7d10*/  IMAD R19, R70.reuse, R19, RZ ;  /* 0x0000001346137224 */ /* 0x040fe200078e02ff */
[----:B------:R-:W-:Y:S01]  /*7d20*/  I2IP.S8.S32.SAT R90, R9, R8, R90 ;  /* 0x00000008095a7239 */ /* 0x000fe2000000145a */
[C---:B------:R-:W-:Y:S01]  /*7d30*/  IMAD R16, R70.reuse, R20, RZ ;  /* 0x0000001446107224 */ /* 0x040fe200078e02ff */
[----:B------:R-:W-:Y:S01]  /*7d40*/  SHF.R.S32.HI R74, RZ, 0x18, R74 ;  /* 0x00000018ff4a7819 */ /* 0x000fe2000001144a */
[-C--:B------:R-:W-:Y:S01]  /*7d50*/  IMAD R14, R77, R72.reuse, R14 ;  /* 0x000000484d0e7224 */ /* 0x080fe200078e020e */
[----:B------:R-:W-:Y:S01]  /*7d60*/  SHF.R.S32.HI R75, RZ, 0x18, R75 ;  /* 0x00000018ff4b7819 */ /* 0x000fe2000001144b */
[----:B------:R-:W-:Y:S01]  /*7d70*/  IMAD R17, R70, R21, RZ ;  /* 0x0000001546117224 */ /* 0x000fe200078e02ff */
[----:B------:R-:W-:Y:S01]  /*7d80*/  SHF.L.U32 R77, R85, 0x8, RZ ;  /* 0x00000008554d7819 */ /* 0x000fe200000006ff */
[----:B------:R-:W-:Y:S01]  /*7d90*/  IMAD R19, R76, R72, R19 ;  /* 0x000000484c137224 */ /* 0x000fe200078e0213 */
[----:B------:R-:W-:Y:S01]  /*7da0*/  SHF.R.S32.HI R76, RZ, 0x18, R85 ;  /* 0x00000018ff4c7819 */ /* 0x000fe20000011455 */
[----:B------:R-:W-:Y:S01]  /*7db0*/  IMAD R18, R70, R22, RZ ;  /* 0x0000001646127224 */ /* 0x000fe200078e02ff */
[----:B------:R-:W-:Y:S01]  /*7dc0*/  SHF.R.S32.HI R77, RZ, 0x18, R77 ;  /* 0x00000018ff4d7819 */ /* 0x000fe2000001144d */
[----:B------:R-:W-:Y:S01]  /*7dd0*/  IMAD R16, R73, R72, R16 ;  /* 0x0000004849107224 */ /* 0x000fe200078e0210 */
[----:B------:R-:W-:Y:S01]  /*7de0*/  I2IP.S8.S32.SAT R91, R19, R14, RZ ;  /* 0x0000000e135b7239 */ /* 0x000fe200000014ff */
[-C--:B------:R-:W-:Y:S01]  /*7df0*/  IMAD R17, R74, R72.reuse, R17 ;  /* 0x000000484a117224 */ /* 0x080fe200078e0211 */
[----:B------:R-:W-:Y:S01]  /*7e00*/  SHF.L.U32 R74, R85, 0x10, RZ ;  /* 0x00000010554a7819 */ /* 0x000fe200000006ff */
[C---:B------:R-:W-:Y:S01]  /*7e10*/  IMAD R23, R70.reuse, R23, RZ ;  /* 0x0000001746177224 */ /* 0x040fe200078e02ff */
[----:B------:R-:W-:Y:S01]  /*7e20*/  SHF.R.S32.HI R73, RZ, 0x18, R84 ;  /* 0x00000018ff497819 */ /* 0x000fe20000011454 */
[----:B------:R-:W-:Y:S01]  /*7e30*/  IMAD R18, R75, R72, R18 ;  /* 0x000000484b127224 */ /* 0x000fe200078e0212 */
[----:B------:R-:W-:Y:S01]  /*7e40*/  PRMT R75, R85, 0x8880, RZ ;  /* 0x00008880554b7816 */ /* 0x000fe200000000ff */
[C---:B------:R-:W-:Y:S01]  /*7e50*/  IMAD R20, R70.reuse, R24, RZ ;  /* 0x0000001846147224 */ /* 0x040fe200078e02ff */
[----:B------:R-:W-:Y:S01]  /*7e60*/  SHF.R.S32.HI R74, RZ, 0x18, R74 ;  /* 0x00000018ff4a7819 */ /* 0x000fe2000001144a */
[----:B------:R-:W-:Y:S01]  /*7e70*/  IMAD R21, R70, R25, RZ ;  /* 0x0000001946157224 */ /* 0x000fe200078e02ff */
[----:B------:R-:W-:Y:S01]  /*7e80*/  I2IP.S8.S32.SAT R91, R13, R12, R91 ;  /* 0x0000000c0d5b7239 */ /* 0x000fe2000000145b */
[-C--:B------:R-:W-:Y:S01]  /*7e90*/  IMAD R23, R73, R72.reuse, R23 ;  /* 0x0000004849177224 */ /* 0x080fe200078e0217 */
[C---:B------:R-:W-:Y:S01]  /*7ea0*/  PRMT R73, R86.reuse, 0x8880, RZ ;  /* 0x0000888056497816 */ /* 0x040fe200000000ff */
[-C--:B------:R-:W-:Y:S01]  /*7eb0*/  IMAD R20, R75, R72.reuse, R20 ;  /* 0x000000484b147224 */ /* 0x080fe200078e0214 */
[----:B------:R-:W-:Y:S01]  /*7ec0*/  SHF.L.U32 R75, R86, 0x8, RZ ;  /* 0x00000008564b7819 */ /* 0x000fe200000006ff */
[----:B------:R-:W-:Y:S01]  /*7ed0*/  IMAD R21, R74, R72, R21 ;  /* 0x000000484a157224 */ /* 0x000fe200078e0215 */
[----:B------:R1:W-:Y:S01]  /*7ee0*/  STS.128 [R135+UR44+0x4400], R88 ;  /* 0x0044005887007988 */ /* 0x0003e20008000c2c */
[----:B------:R-:W-:Y:S01]  /*7ef0*/  IMAD R22, R70, R26, RZ ;  /* 0x0000001a46167224 */ /* 0x000fe200078e02ff */
[----:B------:R-:W-:Y:S01]  /*7f00*/  I2IP.S8.S32.SAT R100, R23, R18, RZ ;  /* 0x0000001217647239 */ /* 0x000fe200000014ff */
[----:B------:R-:W-:Y:S01]  /*7f10*/  IMAD.U32 R74, R86, 0x10000, RZ ;  /* 0x00010000564a7824 */ /* 0x000fe200078e00ff */
[----:B------:R-:W-:Y:S01]  /*7f20*/  SHF.R.S32.HI R75, RZ, 0x18, R75 ;  /* 0x00000018ff4b7819 */ /* 0x000fe2000001144b */
[C---:B------:R-:W-:Y:S01]  /*7f30*/  IMAD R27, R70.reuse, R27, RZ ;  /* 0x0000001b461b7224 */ /* 0x040fe200078e02ff */
[----:B------:R-:W-:Y:S01]  /*7f40*/  I2IP.S8.S32.SAT R100, R17, R16, R100 ;  /* 0x0000001011647239 */ /* 0x000fe20000001464 */
[C---:B------:R-:W-:Y:S01]  /*7f50*/  IMAD R24, R70.reuse, R28, RZ ;  /* 0x0000001c46187224 */ /* 0x040fe200078e02ff */
[----:B------:R-:W-:Y:S01]  /*7f60*/  SHF.R.S32.HI R74, RZ, 0x18, R74 ;  /* 0x00000018ff4a7819 */ /* 0x000fe2000001144a */
[-C--:B------:R-:W-:Y:S01]  /*7f70*/  IMAD R22, R77, R72.reuse, R22 ;  /* 0x000000484d167224 */ /* 0x080fe200078e0216 */
[----:B------:R-:W-:Y:S01]  /*7f80*/  SHF.L.U32 R77, R87, 0x8, RZ ;  /* 0x00000008574d7819 */ /* 0x000fe200000006ff */
[----:B------:R-:W-:Y:S02]  /*7f90*/  IMAD R25, R70, R29, RZ ;  /* 0x0000001d46197224 */ /* 0x000fe400078e02ff */
        /* <DEDUP_REMOVED lines=33> */
[----:B------:R-:W-:Y:S01]  /*81b0*/  PRMT R76, R93, 0x8880, RZ ;  /* 0x000088805d4c7816 */ /* 0x000fe200000000ff */
[C---:B------:R-:W-:Y:S02]  /*81c0*/  IMAD R34, R70.reuse, R38, RZ ;  /* 0x0000002646227224 */ /* 0x040fe400078e02ff */
[----:B------:R-:W-:Y:S01]  /*81d0*/  IMAD R32, R73, R72, R32 ;  /* 0x0000004849207224 */ /* 0x000fe200078e0220 */
[----:B------:R-:W-:Y:S01]  /*81e0*/  SHF.R.S32.HI R73, RZ, 0x18, R92 ;  /* 0x00000018ff497819 */ /* 0x000fe2000001145c */
[----:B------:R-:W-:Y:S01]  /*81f0*/  IMAD R39, R70, R39, RZ ;  /* 0x0000002746277224 */ /* 0x000fe200078e02ff */
[----:B------:R-:W-:Y:S01]  /*8200*/  I2IP.S8.S32.SAT R103, R35, R30, RZ ;  /* 0x0000001e23677239 */ /* 0x000fe200000014ff */
[-C--:B------:R-:W-:Y:S02]  /*8210*/  IMAD R33, R74, R72.reuse, R33 ;  /* 0x000000484a217224 */ /* 0x080fe400078e0221 */
[----:B------:R-:W-:Y:S01]  /*8220*/  IMAD R34, R75, R72, R34 ;  /* 0x000000484b227224 */ /* 0x000fe200078e0222 */
[----:B------:R-:W-:Y:S01]  /*8230*/  I2IP.S8.S32.SAT R103, R29, R28, R103 ;  /* 0x0000001c1d677239 */ /* 0x000fe20000001467 */
[C---:B------:R-:W-:Y:S01]  /*8240*/  IMAD.U32 R74, R93.reuse, 0x10000, RZ ;  /* 0x000100005d4a7824 */ /* 0x040fe200078e00ff */
[----:B------:R-:W-:Y:S01]  /*8250*/  SHF.L.U32 R75, R93, 0x8, RZ ;  /* 0x000000085d4b7819 */ /* 0x000fe200000006ff */
[----:B------:R-:W-:Y:S01]  /*8260*/  IMAD R39, R73, R72, R39 ;  /* 0x0000004849277224 */ /* 0x000fe200078e0227 */
[----:B------:R-:W-:Y:S01]  /*8270*/  MOV R73, R76 ;  /* 0x0000004c00497202 */ /* 0x000fe20000000f00 */
[C---:B------:R-:W-:Y:S01]  /*8280*/  IMAD R36, R70.reuse, R40, RZ ;  /* 0x0000002846247224 */ /* 0x040fe200078e02ff */
[----:B------:R-:W-:Y:S01]  /*8290*/  SHF.R.S32.HI R74, RZ, 0x18, R74 ;  /* 0x00000018ff4a7819 */ /* 0x000fe2000001144a */
[C---:B------:R-:W-:Y:S01]  /*82a0*/  IMAD R37, R70.reuse, R41, RZ ;  /* 0x0000002946257224 */ /* 0x040fe200078e02ff */
[----:B------:R-:W-:Y:S01]  /*82b0*/  SHF.R.S32.HI R75, RZ, 0x18, R75 ;  /* 0x00000018ff4b7819 */ /* 0x000fe2000001144b */
[----:B------:R-:W-:Y:S01]  /*82c0*/  IMAD R38, R70, R42, RZ ;  /* 0x0000002a46267224 */ /* 0x000fe200078e02ff */
[----:B------:R1:W-:Y:S01]  /*82d0*/  STS.128 [R157+0x4400], R100 ;  /* 0x004400649d007388 */ /* 0x0003e20000000c00 */
[----:B------:R-:W-:Y:S01]  /*82e0*/  IMAD R36, R73, R72, R36 ;  /* 0x0000004849247224 */ /* 0x000fe200078e0224 */
[----:B------:R-:W-:Y:S01]  /*82f0*/  I2IP.S8.S32.SAT R104, R39, R34, RZ ;  /* 0x0000002227687239 */ /* 0x000fe200000014ff */
[-C--:B------:R-:W-:Y:S01]  /*8300*/  IMAD R37, R74, R72.reuse, R37 ;  /* 0x000000484a257224 */ /* 0x080fe200078e0225 */
[----:B------:R-:W-:Y:S01]  /*8310*/  SHF.R.S32.HI R76, RZ, 0x18, R93 ;  /* 0x00000018ff4c7819 */ /* 0x000fe2000001145d */
[----:B------:R-:W-:Y:S01]  /*8320*/  IMAD R43, R70, R43, RZ ;  /* 0x0000002b462b7224 */ /* 0x000fe200078e02ff */
[C---:B------:R-:W-:Y:S01]  /*8330*/  SHF.L.U32 R74, R94.reuse, 0x10, RZ ;  /* 0x000000105e4a7819 */ /* 0x040fe200000006ff */
[----:B------:R-:W-:Y:S01]  /*8340*/  IMAD R38, R75, R72, R38 ;  /* 0x000000484b267224 */ /* 0x000fe200078e0226 */
[----:B------:R-:W-:Y:S01]  /*8350*/  PRMT R73, R94, 0x8880, RZ ;  /* 0x000088805e497816 */ /* 0x000fe200000000ff */
[----:B------:R-:W-:Y:S01]  /*8360*/  IMAD R40, R70, R44, RZ ;  /* 0x0000002c46287224 */ /* 0x000fe200078e02ff */
[----:B------:R-:W-:Y:S01]  /*8370*/  SHF.L.U32 R75, R94, 0x8, RZ ;  /* 0x000000085e4b7819 */ /* 0x000fe200000006ff */
[----:B------:R-:W-:Y:S01]  /*8380*/  IMAD R41, R70, R45, RZ ;  /* 0x0000002d46297224 */ /* 0x000fe200078e02ff */
[----:B------:R-:W-:Y:S01]  /*8390*/  SHF.R.S32.HI R74, RZ, 0x18, R74 ;  /* 0x00000018ff4a7819 */ /* 0x000fe2000001144a */
[----:B------:R-:W-:Y:S01]  /*83a0*/  IMAD R43, R76, R72, R43 ;  /* 0x000000484c2b7224 */ /* 0x000fe200078e022b */
[----:B------:R-:W-:Y:S01]  /*83b0*/  SHF.R.S32.HI R75, RZ, 0x18, R75 ;  /* 0x00000018ff4b7819 */ /* 0x000fe2000001144b */
[C---:B------:R-:W-:Y:S01]  /*83c0*/  IMAD R42, R70.reuse, R46, RZ ;  /* 0x0000002e462a7224 */ /* 0x040fe200078e02ff */
[----:B------:R-:W-:Y:S01]  /*83d0*/  I2IP.S8.S32.SAT R104, R33, R32, R104 ;  /* 0x0000002021687239 */ /* 0x000fe20000001468 */
[----:B------:R-:W-:Y:S01]  /*83e0*/  IMAD R40, R73, R72, R40 ;  /* 0x0000004849287224 */ /* 0x000fe200078e0228 */
[----:B------:R-:W-:Y:S01]  /*83f0*/  SHF.R.S32.HI R76, RZ, 0x18, R94 ;  /* 0x00000018ff4c7819 */ /* 0x000fe2000001145e */
[----:B------:R-:W-:Y:S01]  /*8400*/  IMAD R47, R70, R47, RZ ;  /* 0x0000002f462f7224 */ /* 0x000fe200078e02ff */
[----:B------:R-:W-:Y:S01]  /*8410*/  I2IP.S8.S32.SAT R105, R43, R38, RZ ;  /* 0x000000262b697239 */ /* 0x000fe200000014ff */
[-C--:B------:R-:W-:Y:S01]  /*8420*/  IMAD R41, R74, R72.reuse, R41 ;  /* 0x000000484a297224 */ /* 0x080fe200078e0229 */
[----:B------:R-:W-:Y:S01]  /*8430*/  PRMT R73, R95, 0x8880, RZ ;  /* 0x000088805f497816 */ /* 0x000fe200000000ff */
[-C--:B------:R-:W-:Y:S01]  /*8440*/  IMAD R42, R75, R72.reuse, R42 ;  /* 0x000000484b2a7224 */ /* 0x080fe200078e022a */
[----:B------:R-:W-:Y:S01]  /*8450*/  SHF.L.U32 R74, R95, 0x10, RZ ;  /* 0x000000105f4a7819 */ /* 0x000fe200000006ff */
[----:B------:R-:W-:Y:S01]  /*8460*/  IMAD R47, R76, R72, R47 ;  /* 0x000000484c2f7224 */ /* 0x000fe200078e022f */
[----:B------:R-:W-:Y:S01]  /*8470*/  I2IP.S8.S32.SAT R105, R37, R36, R105 ;  /* 0x0000002425697239 */ /* 0x000fe20000001469 */
[C---:B------:R-:W-:Y:S01]  /*8480*/  IMAD R44, R70.reuse, R48, RZ ;  /* 0x00000030462c7224 */ /* 0x040fe200078e02ff */
[----:B------:R-:W-:Y:S01]  /*8490*/  SHF.R.S32.HI R74, RZ, 0x18, R74 ;  /* 0x00000018ff4a7819 */ /* 0x000fe2000001144a */
[----:B------:R-:W-:Y:S01]  /*84a0*/  IMAD.SHL.U32 R76, R95, 0x100, RZ ;  /* 0x000001005f4c7824 */ /* 0x000fe200078e00ff */
[----:B------:R-:W-:Y:S01]  /*84b0*/  I2IP.S8.S32.SAT R106, R47, R42, RZ ;  /* 0x0000002a2f6a7239 */ /* 0x000fe200000014ff */
[----:B------:R-:W-:Y:S01]  /*84c0*/  IMAD R45, R70, R49, RZ ;  /* 0x00000031462d7224 */ /* 0x000fe200078e02ff */
[----:B------:R-:W-:Y:S01]  /*84d0*/  PRMT R75, R96, 0x8880, RZ ;  /* 0x00008880604b7816 */ /* 0x000fe200000000ff */
[----:B------:R-:W-:Y:S01]  /*84e0*/  IMAD R44, R73, R72, R44 ;  /* 0x00000048492c7224 */ /* 0x000fe200078e022c */
[----:B------:R-:W-:Y:S01]  /*84f0*/  SHF.R.S32.HI R73, RZ, 0x18, R76 ;  /* 0x00000018ff497819 */ /* 0x000fe2000001144c */
[----:B------:R-:W-:Y:S01]  /*8500*/  IMAD R46, R70, R50, RZ ;  /* 0x00000032462e7224 */ /* 0x000fe200078e02ff */
[----:B------:R-:W-:Y:S01]  /*8510*/  I2IP.S8.S32.SAT R106, R41, R40, R106 ;  /* 0x00000028296a7239 */ /* 0x000fe2000000146a */
[----:B------:R-:W-:Y:S01]  /*8520*/  IMAD R45, R74, R72, R45 ;  /* 0x000000484a2d7224 */ /* 0x000fe200078e022d */
[----:B------:R-:W-:Y:S01]  /*8530*/  SHF.R.S32.HI R74, RZ, 0x18, R95 ;  /* 0x00000018ff4a7819 */ /* 0x000fe2000001145f */
[----:B------:R-:W-:Y:S01]  /*8540*/  IMAD R51, R70, R51, RZ ;  /* 0x0000003346337224 */ /* 0x000fe200078e02ff */
[----:B------:R-:W-:Y:S01]  /*8550*/  SHF.L.U32 R76, R96, 0x8, RZ ;  /* 0x00000008604c7819 */ /* 0x000fe200000006ff */
[----:B------:R-:W-:Y:S02]  /*8560*/  IMAD R48, R70, R52, RZ ;  /* 0x0000003446307224 */ /* 0x000fe400078e02ff */
[-C--:B------:R-:W-:Y:S01]  /*8570*/  IMAD R46, R73, R72.reuse, R46 ;  /* 0x00000048492e7224 */ /* 0x080fe200078e022e */
[----:B------:R-:W-:Y:S01]  /*8580*/  SHF.R.S32.HI R73, RZ, 0x18, R77 ;  /* 0x00000018ff497819 */ /* 0x000fe2000001144d */
[-C--:B------:R-:W-:Y:S01]  /*8590*/  IMAD R51, R74, R72.reuse, R51 ;  /* 0x000000484a337224 */ /* 0x080fe200078e0233 */
[----:B------:R-:W-:Y:S01]  /*85a0*/  SHF.R.S32.HI R74, RZ, 0x18, R96 ;  /* 0x00000018ff4a7819 */ /* 0x000fe20000011460 */
[----:B------:R-:W-:Y:S01]  /*85b0*/  IMAD R49, R70, R53, RZ ;  /* 0x0000003546317224 */ /* 0x000fe200078e02ff */
[----:B------:R-:W-:Y:S01]  /*85c0*/  SHF.L.U32 R77, R98, 0x8, RZ ;  /* 0x00000008624d7819 */ /* 0x000fe200000006ff */
[----:B------:R-:W-:Y:S01]  /*85d0*/  IMAD R48, R75, R72, R48 ;  /* 0x000000484b307224 */ /* 0x000fe200078e0230 */
[----:B------:R-:W-:Y:S01]  /*85e0*/  SHF.R.S32.HI R75, RZ, 0x18, R76 ;  /* 0x00000018ff4b7819 */ /* 0x000fe2000001144c */
[C---:B------:R-:W-:Y:S01]  /*85f0*/  IMAD R50, R70.reuse, R54, RZ ;  /* 0x0000003646327224 */ /* 0x040fe200078e02ff */
[----:B------:R-:W-:Y:S01]  /*8600*/  I2IP.S8.S32.SAT R107, R51, R46, RZ ;  /* 0x0000002e336b7239 */ /* 0x000fe200000014ff */
[C---:B------:R-:W-:Y:S01]  /*8610*/  IMAD R55, R70.reuse, R55, RZ ;  /* 0x0000003746377224 */ /* 0x040fe200078e02ff */
[----:B------:R-:W-:Y:S01]  /*8620*/  SHF.L.U32 R76, R97, 0x10, RZ ;  /* 0x00000010614c7819 */ /* 0x000fe200000006ff */
[----:B------:R-:W-:Y:S01]  /*8630*/  IMAD R49, R73, R72, R49 ;  /* 0x0000004849317224 */ /* 0x000fe200078e0231 */
[----:B------:R-:W-:Y:S01]  /*8640*/  PRMT R73, R97, 0x8880, RZ ;  /* 0x0000888061497816 */ /* 0x000fe200000000ff */
[----:B------:R-:W-:Y:S01]  /*8650*/  IMAD R52, R70, R56, RZ ;  /* 0x0000003846347224 */ /* 0x000fe200078e02ff */
[----:B------:R-:W-:Y:S01]  /*8660*/  I2IP.S8.S32.SAT R107, R45, R44, R107 ;  /* 0x0000002c2d6b7239 */ /* 0x000fe2000000146b */
[-C--:B------:R-:W-:Y:S01]  /*8670*/  IMAD R50, R75, R72.reuse, R50 ;  /* 0x000000484b327224 */ /* 0x080fe200078e0232 */
[----:B------:R-:W-:Y:S01]  /*8680*/  PRMT R75, R98, 0x8880, RZ ;  /* 0x00008880624b7816 */ /* 0x000fe200000000ff */
[-C--:B------:R-:W-:Y:S01]  /*8690*/  IMAD R55, R74, R72.reuse, R55 ;  /* 0x000000484a377224 */ /* 0x080fe200078e0237 */
[----:B------:R-:W-:Y:S01]  /*86a0*/  SHF.R.S32.HI R74, RZ, 0x18, R76 ;  /* 0x00000018ff4a7819 */ /* 0x000fe2000001144c */
[----:B------:R-:W-:Y:S01]  /*86b0*/  IMAD R52, R73, R72, R52 ;  /* 0x0000004849347224 */ /* 0x000fe200078e0234 */
[----:B------:R-:W-:Y:S01]  /*86c0*/  SHF.L.U32 R73, R97, 0x8, RZ ;  /* 0x0000000861497819 */ /* 0x000fe200000006ff */
[C---:B------:R-:W-:Y:S01]  /*86d0*/  IMAD R53, R70.reuse, R57, RZ ;  /* 0x0000003946357224 */ /* 0x040fe200078e02ff */
[----:B------:R1:W-:Y:S01]  /*86e0*/  STS.128 [R156+0x4400], R104 ;  /* 0x004400689c007388 */ /* 0x0003e20000000c00 */
[----:B------:R-:W-:Y:S01]  /*86f0*/  IMAD R54, R70, R58, RZ ;  /* 0x0000003a46367224 */ /* 0x000fe200078e02ff */
[----:B------:R-:W-:Y:S01]  /*8700*/  SHF.R.S32.HI R73, RZ, 0x18, R73 ;  /* 0x00000018ff497819 */ /* 0x000fe20000011449 */
[----:B------:R-:W-:Y:S01]  /*8710*/  IMAD R53, R74, R72, R53 ;  /* 0x000000484a357224 */ /* 0x000fe200078e0235 */
[----:B------:R-:W-:Y:S01]  /*8720*/  SHF.L.U32 R76, R98, 0x10, RZ ;  /* 0x00000010624c7819 */ /* 0x000fe200000006ff */
[C---:B------:R-:W-:Y:S01]  /*8730*/  IMAD R59, R70.reuse, R59, RZ ;  /* 0x0000003b463b7224 */ /* 0x040fe200078e02ff */
[----:B------:R-:W-:Y:S01]  /*8740*/  SHF.R.S32.HI R74, RZ, 0x18, R97 ;  /* 0x00000018ff4a7819 */ /* 0x000fe20000011461 */
[C---:B------:R-:W-:Y:S01]  /*8750*/  IMAD R56, R70.reuse, R60, RZ ;  /* 0x0000003c46387224 */ /* 0x040fe200078e02ff */
[----:B------:R-:W-:Y:S01]  /*8760*/  I2IP.S8.S32.SAT R108, R55, R50, RZ ;  /* 0x00000032376c7239 */ /* 0x000fe200000014ff */
[----:B------:R-:W-:Y:S01]  /*8770*/  IMAD R54, R73, R72, R54 ;  /* 0x0000004849367224 */ /* 0x000fe200078e0236 */
[----:B------:R-:W-:Y:S01]  /*8780*/  SHF.R.S32.HI R76, RZ, 0x18, R76 ;  /* 0x00000018ff4c7819 */ /* 0x000fe2000001144c */
[----:B------:R-:W-:Y:S01]  /*8790*/  IMAD R57, R70, R61, RZ ;  /* 0x0000003d46397224 */ /* 0x000fe200078e02ff */
[----:B------:R-:W-:Y:S01]  /*87a0*/  I2IP.S8.S32.SAT R108, R49, R48, R108 ;  /* 0x00000030316c7239 */ /* 0x000fe2000000146c */
[----:B------:R-:W-:Y:S01]  /*87b0*/  IMAD R59, R74, R72, R59 ;  /* 0x000000484a3b7224 */ /* 0x000fe200078e023b */
[----:B------:R-:W-:Y:S01]  /*87c0*/  SHF.R.S32.HI R77, RZ, 0x18, R77 ;  /* 0x00000018ff4d7819 */ /* 0x000fe2000001144d */
[----:B------:R-:W-:Y:S01]  /*87d0*/  IMAD R58, R70, R62, RZ ;  /* 0x0000003e463a7224 */ /* 0x000fe200078e02ff */
[----:B------:R-:W-:Y:S01]  /*87e0*/  SHF.R.S32.HI R73, RZ, 0x18, R98 ;  /* 0x00000018ff497819 */ /* 0x000fe20000011462 */
[----:B------:R-:W-:Y:S01]  /*87f0*/  IMAD R56, R75, R72, R56 ;  /* 0x000000484b387224 */ /* 0x000fe200078e0238 */
[----:B------:R-:W-:Y:S01]  /*8800*/  I2IP.S8.S32.SAT R109, R59, R54, RZ ;  /* 0x000000363b6d7239 */ /* 0x000fe200000014ff */
[----:B------:R-:W-:Y:S01]  /*8810*/  IMAD R57, R76, R72, R57 ;  /* 0x000000484c397224 */ /* 0x000fe200078e0239 */
[C---:B------:R-:W-:Y:S01]  /*8820*/  PRMT R75, R99.reuse, 0x8880, RZ ;  /* 0x00008880634b7816 */ /* 0x040fe200000000ff */
[----:B------:R-:W-:Y:S01]  /*8830*/  IMAD.U32 R74, R99, 0x10000, RZ ;  /* 0x00010000634a7824 */ /* 0x000fe200078e00ff */
[----:B------:R-:W-:Y:S01]  /*8840*/  I2IP.S8.S32.SAT R109, R53, R52, R109 ;  /* 0x00000034356d7239 */ /* 0x000fe2000000146d */
[C---:B------:R-:W-:Y:S01]  /*8850*/  IMAD R63, R70.reuse, R63, RZ ;  /* 0x0000003f463f7224 */ /* 0x040fe200078e02ff */
[----:B------:R-:W-:Y:S01]  /*8860*/  SHF.R.S32.HI R76, RZ, 0x18, R99 ;  /* 0x00000018ff4c7819 */ /* 0x000fe20000011463 */
[----:B------:R-:W-:Y:S01]  /*8870*/  IMAD R58, R77, R72, R58 ;  /* 0x000000484d3a7224 */ /* 0x000fe200078e023a */
[----:B------:R-:W-:Y:S01]  /*8880*/  SHF.L.U32 R77, R99, 0x8, RZ ;  /* 0x00000008634d7819 */ /* 0x000fe200000006ff */
[C---:B------:R-:W-:Y:S01]  /*8890*/  IMAD R60, R70.reuse, R64, RZ ;  /* 0x00000040463c7224 */ /* 0x040fe200078e02ff */
[----:B------:R-:W-:Y:S01]  /*88a0*/  SHF.R.S32.HI R74, RZ, 0x18, R74 ;  /* 0x00000018ff4a7819 */ /* 0x000fe2000001144a */
[C---:B------:R-:W-:Y:S01]  /*88b0*/  IMAD R61, R70.reuse, R65, RZ ;  /* 0x00000041463d7224 */ /* 0x040fe200078e02ff */
[----:B------:R-:W-:Y:S01]  /*88c0*/  SHF.R.S32.HI R77, RZ, 0x18, R77 ;  /* 0x00000018ff4d7819 */ /* 0x000fe2000001144d */
[-C--:B------:R-:W-:Y:S02]  /*88d0*/  IMAD R63, R73, R72.reuse, R63 ;  /* 0x00000048493f7224 */ /* 0x080fe400078e023f */
[----:B------:R-:W-:Y:S02]  /*88e0*/  IMAD R60, R75, R72, R60 ;  /* 0x000000484b3c7224 */ /* 0x000fe400078e023c */
[----:B------:R-:W-:Y:S01]  /*88f0*/  IMAD R62, R70, R66, RZ ;  /* 0x00000042463e7224 */ /* 0x000fe200078e02ff */
[----:B------:R-:W-:Y:S01]  /*8900*/  I2IP.S8.S32.SAT R110, R63, R58, RZ ;  /* 0x0000003a3f6e7239 */ /* 0x000fe200000014ff */
[----:B------:R-:W-:Y:S02]  /*8910*/  IMAD R61, R74, R72, R61 ;  /* 0x000000484a3d7224 */ /* 0x000fe400078e023d */
[----:B------:R-:W-:Y:S01]  /*8920*/  IMAD R67, R70, R67, RZ ;  /* 0x0000004346437224 */ /* 0x000fe200078e02ff */
[----:B------:R-:W-:Y:S01]  /*8930*/  I2IP.S8.S32.SAT R110, R57, R56, R110 ;  /* 0x00000038396e7239 */ /* 0x000fe2000000146e */
[-C--:B------:R-:W-:Y:S02]  /*8940*/  IMAD R62, R77, R72.reuse, R62 ;  /* 0x000000484d3e7224 */ /* 0x080fe400078e023e */
[----:B------:R-:W-:Y:S05]  /*8950*/  IMAD R67, R76, R72, R67 ;  /* 0x000000484c437224 */ /* 0x000fea00078e0243 */
[----:B------:R-:W-:Y:S04]  /*8960*/  I2IP.S8.S32.SAT R111, R67, R62, RZ ;  /* 0x0000003e436f7239 */ /* 0x000fe800000014ff */
[----:B------:R-:W-:Y:S05]  /*8970*/  I2IP.S8.S32.SAT R111, R61, R60, R111 ;  /* 0x0000003c3d6f7239 */ /* 0x000fea000000146f */
[----:B------:R1:W-:Y:S01]  /*8980*/  STS.128 [R155+0x4400], R108 ;  /* 0x0044006c9b007388 */ /* 0x0003e20000000c00 */
[----:B------:R-:W-:Y:S01]  /*8990*/  @!PT LDS RZ, [RZ] ;  /* 0x00000000fffff984 */ /* 0x000fe20000000800 */
[----:B------:R-:W-:Y:S01]  /*89a0*/  @!PT LDS RZ, [RZ] ;  /* 0x00000000fffff984 */ /* 0x000fe20000000800 */
[----:B------:R-:W-:Y:S01]  /*89b0*/  @!PT LDS RZ, [RZ] ;  /* 0x00000000fffff984 */ /* 0x000fe20000000800 */
[----:B------:R-:W-:Y:S01]  /*89c0*/  @!PT LDS RZ, [RZ] ;  /* 0x00000000fffff984 */ /* 0x000fe20000000800 */
[----:B------:R2:W-:Y:S07]  /*89d0*/  MEMBAR.ALL.CTA ;  /* 0x0000000000007992 */ /* 0x0005ee0000008000 */
[----:B--2---:R-:W2:Y:S02]  /*89e0*/  FENCE.VIEW.ASYNC.S ;  /* 0x00000000000073c6 */ /* 0x004ea40000000000 */
[----:B--2---:R-:W-:Y:S06]  /*89f0*/  BAR.SYNC.DEFER_BLOCKING 0x1, 0x80 ;  /* 0x0042000000007b1d */ /* 0x004fec0000010000 */
[----:B------:R-:W-:Y:S05]  /*8a00*/  @P0 BRA `(.L_x_142) ;  /* 0x0000000000280947 */ /* 0x000fea0003800000 */
[----:B------:R-:W2:Y:S01]  /*8a10*/  LDCU.64 UR6, c[0x0][0x348] ;  /* 0x00006900ff0677ac */ /* 0x000ea20008000a00 */
[----:B------:R-:W-:Y:S01]  /*8a20*/  UIADD3 UR4, UPT, UPT, UR44, 0x4400, URZ ;  /* 0x000044002c047890 */ /* 0x000fe2000fffe0ff */
[----:B------:R-:W-:Y:S05]  /*8a30*/  UMOV UR51, UR36 ;  /* 0x0000002400337c82 */ /* 0x000fea0008000000 */
[----:B------:R-:W-:Y:S04]  /*8a40*/  MOV R153, UR4 ;  /* 0x0000000400997c02 */ /* 0x000fe80008000f00 */
[----:B------:R-:W-:Y:S01]  /*8a50*/  R2UR UR48, R153 ;  /* 0x00000000993072ca */ /* 0x000fe200000e0000 */
[----:B--2---:R-:W-:Y:S04]  /*8a60*/  UIADD3 UR4, UP0, UPT, UR6, 0x680, URZ ;  /* 0x0000068006047890 */ /* 0x004fe8000ff1e0ff */
[----:B------:R-:W-:Y:S09]  /*8a70*/  UIADD3.X UR5, UPT, UPT, URZ, UR7, URZ, UP0, !UPT ;  /* 0x00000007ff057290 */ /* 0x000ff200087fe4ff */
[----:B------:R2:W-:Y:S01]  /*8a80*/  UTMASTG.3D [UR48], [UR4] ;  /* 0x00000030040073b5 */ /* 0x0005e20008010000 */
[----:B------:R0:W-:Y:S01]  /*8a90*/  UTMACMDFLUSH ;  /* 0x00000000000079b7 */ /* 0x0001e20000000000 */
[----:B--2---:R-:W-:Y:S04]  /*8aa0*/  DEPBAR.LE SB0, 0x1 ;  /* 0x000080400000791a */ /* 0x004fe80000000000 */
.L_x_142:
[----:B------:R-:W-:Y:S05]  /*8ab0*/  BSYNC.RECONVERGENT B0 ;  /* 0x0000000000007941 */ /* 0x000fea0003800200 */
.L_x_141:
[----:B------:R-:W-:Y:S06]  /*8ac0*/  BAR.SYNC.DEFER_BLOCKING 0x1, 0x80 ;  /* 0x0042000000007b1d */ /* 0x000fec0000010000 */
[----:B------:R-:W2:Y:S01]  /*8ad0*/  @P6 SYNCS.PHASECHK.TRANS64.TRYWAIT P0, [R114+URZ+0x200], R115 ;  /* 0x00020073720065a7 */ /* 0x000ea200080011ff */
[----:B------:R-:W-:Y:S01]  /*8ae0*/  BSSY B1, `(.L_x_143) ;  /* 0x0000023000017945 */ /* 0x000fe20003800000 */
[----:B--2---:R-:W-:Y:S03]  /*8af0*/  @P6 SEL R78, RZ, 0x1, !P0 ;  /* 0x00000001ff4e6807 */ /* 0x004fe60004000000 */
[----:B------:R-:W-:Y:S05]  /*8b00*/  @!P6 BRA `(.L_x_144) ;  /* 0x000000000080e947 */ /* 0x000fea0003800000 */
[----:B------:R-:W-:Y:S01]  /*8b10*/  ISETP.NE.AND P1, PT, R79, RZ, PT ;  /* 0x000000ff4f00720c */ /* 0x000fe20003f25270 */
[----:B------:R-:W-:Y:S01]  /*8b20*/  BSSY B0, `(.L_x_145) ;  /* 0x000000a000007945 */ /* 0x000fe20003800000 */
[----:B------:R-:W-:Y:S11]  /*8b30*/  ISETP.NE.AND P0, PT, R78, RZ, PT ;  /* 0x000000ff4e00720c */ /* 0x000ff60003f05270 */
[----:B------:R-:W-:Y:S04]  /*8b40*/  @P1 IMAD R113, R148, 0x2000, R113 ;  /* 0x0000200094711824 */ /* 0x000fe800078e0271 */
[--C-:B------:R-:W-:Y:S01]  /*8b50*/  @P1 IMAD.IADD R112, R112, 0x1, R113.reuse ;  /* 0x0000000170701824 */ /* 0x100fe200078e0271 */
[----:B------:R-:W-:Y:S01]  /*8b60*/  @P1 IADD3 R2, PT, PT, R152, R113, RZ ;  /* 0x0000007198021210 */ /* 0x000fe20007ffe0ff */
[----:B------:R-:W-:Y:S01]  /*8b70*/  @P1 IMAD.IADD R0, R151, 0x1, R113 ;  /* 0x0000000197001824 */ /* 0x000fe200078e0271 */
[----:B------:R-:W-:Y:S06]  /*8b80*/  @P0 BRA `(.L_x_146) ;  /* 0x00000000000c0947 */ /* 0x000fec0003800000 */
[----:B------:R-:W-:Y:S04]  /*8b90*/  SHF.L.U32 R3, R146, 0x1f, RZ ;  /* 0x0000001f92037819 */ /* 0x000fe800000006ff */
[----:B------:R-:W2:Y:S02]  /*8ba0*/  SYNCS.PHASECHK.TRANS64.TRYWAIT P0, [R114+URZ+0x200], R3 ;  /* 0x00020003720075a7 */ /* 0x000ea400080011ff */
[----:B--2---:R-:W-:Y:S05]  /*8bb0*/  @!P0 BRA `(.L_x_147) ;  /* 0x0000002800ec8947 */ /* 0x004fea0003800000 */
.L_x_146:
[----:B------:R-:W-:Y:S05]  /*8bc0*/  BSYNC B0 ;  /* 0x0000000000007941 */ /* 0x000fea0003800000 */
.L_x_145:
[----:B------:R-:W-:Y:S01]  /*8bd0*/  ISETP.NE.AND P0, PT, R79, RZ, PT ;  /* 0x000000ff4f00720c */ /* 0x000fe20003f05270 */
[----:B--2---:R-:W-:Y:S02]  /*8be0*/  VIADD R114, R114, 0x210 ;  /* 0x0000021072727836 */ /* 0x004fe40000000000 */
[----:B------:R-:W-:Y:S02]  /*8bf0*/  IMAD.U32 R3, RZ, RZ, UR46 ;  /* 0x0000002eff037e24 */ /* 0x000fe4000f8e00ff */
[----:B------:R-:W-:Y:S03]  /*8c00*/  VIADD R148, R148, 0x1 ;  /* 0x0000000194947836 */ /* 0x000fe60000000000 */
[----:B------:R-:W-:Y:S05]  /*8c10*/  PRMT R3, R3, 0x654, R114 ;  /* 0x0000065403037816 */ /* 0x000fea0000000072 */
[----:B------:R2:W3:Y:S04]  /*8c20*/  @P0 LDS.128 R80, [R113+0x400] ;  /* 0x0004000071500984 */ /* 0x0004e80000000c00 */
[----:B------:R2:W4:Y:S04]  /*8c30*/  @P0 LDS.128 R84, [R2+0x400] ;  /* 0x0004000002540984 */ /* 0x0005280000000c00 */
        /* <DEDUP_REMOVED lines=9> */
[----:B------:R-:W-:Y:S01]  /*8cd0*/  SEL R148, R148, RZ, P0 ;  /* 0x000000ff94947207 */ /* 0x000fe20000000000 */
[----:B-----5:R5:W-:Y:S02]  /*8ce0*/  SYNCS.ARRIVE.TRANS64.RED.A1T0 RZ, [R3+URZ], RZ ;  /* 0x000000ff03ff79a7 */ /* 0x020be400081004ff */
[----:B-----5:R-:W-:Y:S04]  /*8cf0*/  SEL R3, RZ, 0x1, P0 ;  /* 0x00000001ff037807 */ /* 0x020fe80000000000 */
[----:B--234-:R-:W-:Y:S02]  /*8d00*/  LOP3.LUT R146, R146, R3, RZ, 0x3c, !PT ;  /* 0x0000000392927212 */ /* 0x01cfe400078e3cff */
.L_x_144:
[----:B------:R-:W-:Y:S05]  /*8d10*/  BSYNC B1 ;  /* 0x0000000000017941 */ /* 0x000fea0003800000 */
.L_x_143:
[----:B------:R-:W-:Y:S05]  /*8d20*/  VIADD R0, R71, 0x40 ;  /* 0x0000004047007836 */ /* 0x000fea0000000000 */
[----:B------:R-:W-:Y:S04]  /*8d30*/  SHF.R.U32.HI R0, RZ, 0x15, R0 ;  /* 0x00000015ff007819 */ /* 0x000fe80000011600 */
[----:B------:R-:W-:Y:S11]  /*8d40*/  LOP3.LUT P0, RZ, R0, 0x3, R141, 0x48, !PT ;  /* 0x0000000300ff7812 */ /* 0x000ff6000780488d */
[----:B------:R-:W-:Y:S02]  /*8d50*/  @!UPT UIADD3 URZ, UPT, UPT, URZ, URZ, URZ ;  /* 0x000000fffffff290 */ /* 0x000fe4000fffe0ff */
        /* <DEDUP_REMOVED lines=8> */
[----:B------:R-:W5:Y:S01]  /*8de0*/  LDCU.64 UR4, c[0x4][0x10] ;  /* 0x01000200ff0477ac */ /* 0x000f620008000a00 */
[----:B--2---:R-:W-:Y:S01]  /*8df0*/  MOV R5, UR9 ;  /* 0x0000000900057c02 */ /* 0x004fe20008000f00 */
[----:B------:R-:W-:Y:S01]  /*8e00*/  IMAD.U32 R4, RZ, RZ, UR8 ;  /* 0x00000008ff047e24 */ /* 0x000fe2000f8e00ff */
[----:B---3--:R-:W-:Y:S01]  /*8e10*/  MOV R7, UR7 ;  /* 0x0000000700077c02 */ /* 0x008fe20008000f00 */
[----:B------:R-:W-:Y:S01]  /*8e20*/  IMAD.U32 R6, RZ, RZ, UR6 ;  /* 0x00000006ff067e24 */ /* 0x000fe2000f8e00ff */
[----:B-----5:R-:W-:Y:S01]  /*8e30*/  MOV R11, UR5 ;  /* 0x00000005000b7c02 */ /* 0x020fe20008000f00 */
[----:B------:R-:W-:Y:S02]  /*8e40*/  IMAD.U32 R10, RZ, RZ, UR4 ;  /* 0x00000004ff0a7e24 */ /* 0x000fe4000f8e00ff */
[----:B------:R-:W-:Y:S07]  /*8e50*/  LEPC R20, `(.L_x_148) ;  /* 0x000000001014794e */ /* 0x000fee0000000000 */
[----:B-1--4-:R-:W-:Y:S05]  /*8e60*/  CALL.ABS.NOINC R2 ;  /* 0x0000000002007343 */ /* 0x012fea0003c00000 */
.L_x_148:
[----:B------:R-:W-:Y:S01]  /*8e70*/  ISETP.NE.AND P0, PT, R154, RZ, PT ;  /* 0x000000ff9a00720c */ /* 0x000fe20003f05270 */
[----:B------:R-:W-:Y:S05]  /*8e80*/  WARPSYNC.ALL ;  /* 0x0000000000007948 */ /* 0x000fea0003800000 */
[----:B------:R-:W-:Y:S01]  /*8e90*/  R2UR UR4, R71 ;  /* 0x00000000470472ca */ /* 0x000fe200000e0000 */
[----:B------:R-:W-:Y:S01]  /*8ea0*/  IMAD.U32 R130, R82, 0x10000, RZ ;  /* 0x0001000052827824 */ /* 0x000fe200078e00ff */
[C---:B------:R-:W-:Y:S01]  /*8eb0*/  SHF.L.U32 R75, R80.reuse, 0x10, RZ ;  /* 0x00000010504b7819 */ /* 0x040fe200000006ff */
[----:B------:R-:W-:Y:S01]  /*8ec0*/  IMAD.U32 R115, R87, 0x10000, RZ ;  /* 0x0001000057737824 */ /* 0x000fe200078e00ff */
[----:B------:R-:W-:Y:S01]  /*8ed0*/  PRMT R73, R80, 0x8880, RZ ;  /* 0x0000888050497816 */ /* 0x000fe200000000ff */
[----:B-1----:R-:W-:Y:S01]  /*8ee0*/  IMAD.U32 R104, R96, 0x10000, RZ ;  /* 0x0001000060687824 */ /* 0x002fe200078e00ff */
[----:B------:R-:W-:Y:S01]  /*8ef0*/  SHF.L.U32 R74, R80, 0x8, RZ ;  /* 0x00000008504a7819 */ /* 0x000fe200000006ff */
[----:B------:R-:W-:Y:S01]  /*8f00*/  IMAD.SHL.U32 R123, R84, 0x100, RZ ;  /* 0x00000100547b7824 */ /* 0x000fe200078e00ff */
[----:B------:R-:W-:Y:S01]  /*8f10*/  SHF.R.S32.HI R75, RZ, 0x18, R75 ;  /* 0x00000018ff4b7819 */ /* 0x000fe2000001144b */
[----:B------:R-:W-:Y:S01]  /*8f20*/  IMAD.SHL.U32 R108, R93, 0x100, RZ ;  /* 0x000001005d6c7824 */ /* 0x000fe200078e00ff */
[----:B------:R-:W-:Y:S01]  /*8f30*/  SHF.R.S32.HI R74, RZ, 0x18, R74 ;  /* 0x00000018ff4a7819 */ /* 0x000fe2000001144a */
[----:B------:R-:W-:Y:S01]  /*8f40*/  BSSY.RECONVERGENT B0, `(.L_x_149) ;  /* 0x0000122000007945 */ /* 0x000fe20003800200 */
[----:B------:R-:W-:Y:S01]  /*8f50*/  SHF.R.S32.HI R76, RZ, 0x18, R80 ;  /* 0x00000018ff4c7819 */ /* 0x000fe20000011450 */
[----:B------:R-:W1:Y:S01]  /*8f60*/  LDTM.x64 R4, tmem[UR4+0x40] ;  /* 0x00004004000479ee */ /* 0x000e620008340000 */
[----:B------:R-:W-:Y:S01]  /*8f70*/  NOP ;  /* 0x0000000000007918 */ /* 0x000fe20000000000 */
[----:B------:R-:W-:Y:S02]  /*8f80*/  IADD3 R144, PT, PT, R144, 0x270, RZ ;  /* 0x0000027090907810 */ /* 0x000fe40007ffe0ff */
[C---:B------:R-:W-:Y:S02]  /*8f90*/  PRMT R134, R81.reuse, 0x8880, RZ ;  /* 0x0000888051867816 */ /* 0x040fe400000000ff */
[----:B------:R-:W-:Y:S02]  /*8fa0*/  LOP3.LUT R144, R144, 0xfefffff8, RZ, 0xc0, !PT ;  /* 0xfefffff890907812 */ /* 0x000fe400078ec0ff */
[----:B------:R-:W-:Y:S02]  /*8fb0*/  SHF.L.U32 R133, R81, 0x10, RZ ;  /* 0x0000001051857819 */ /* 0x000fe400000006ff */
[----:B-1----:R1:W-:Y:S01]  /*8fc0*/  SYNCS.ARRIVE.TRANS64.RED.A1T0 RZ, [R144+URZ], RZ ;  /* 0x000000ff90ff79a7 */ /* 0x0023e200081004ff */
[----:B------:R-:W-:Y:S02]  /*8fd0*/  PRMT R131, R82, 0x8880, RZ ;  /* 0x0000888052837816 */ /* 0x000fe400000000ff */
[----:B------:R-:W-:Y:S02]  /*8fe0*/  SHF.R.S32.HI R77, RZ, 0x18, R81 ;  /* 0x00000018ff4d7819 */ /* 0x000fe40000011451 */
[C---:B------:R-:W-:Y:S02]  /*8ff0*/  PRMT R128, R83.reuse, 0x8880, RZ ;  /* 0x0000888053807816 */ /* 0x040fe400000000ff */
[----:B------:R-:W-:Y:S02]  /*9000*/  SHF.R.S32.HI R78, RZ, 0x18, R82 ;  /* 0x00000018ff4e7819 */ /* 0x000fe40000011452 */
[----:B------:R-:W-:Y:S02]  /*9010*/  SHF.L.U32 R127, R83, 0x10, RZ ;  /* 0x00000010537f7819 */ /* 0x000fe400000006ff */
[----:B------:R-:W-:Y:S02]  /*9020*/  PRMT R125, R84, 0x8880, RZ ;  /* 0x00008880547d7816 */ /* 0x000fe400000000ff */
[----:B------:R-:W-:Y:S01]  /*9030*/  SHF.R.S32.HI R79, RZ, 0x18, R83 ;  /* 0x00000018ff4f7819 */ /* 0x000fe20000011453 */
[C---:B------:R-:W-:Y:S01]  /*9040*/  IMAD R0, R70.reuse, R4, RZ ;  /* 0x0000000446007224 */ /* 0x040fe200078e02ff */
[----:B------:R-:W-:Y:S01]  /*9050*/  SHF.R.S32.HI R4, RZ, 0x18, R133 ;  /* 0x00000018ff047819 */ /* 0x000fe20000011485 */
[----:B------:R-:W-:Y:S01]  /*9060*/  IMAD R2, R70, R5, RZ ;  /* 0x0000000546027224 */ /* 0x000fe200078e02ff */
[----:B------:R-:W-:Y:S01]  /*9070*/  SHF.L.U32 R124, R84, 0x10, RZ ;  /* 0x00000010547c7819 */ /* 0x000fe200000006ff */
[C---:B------:R-:W-:Y:S01]  /*9080*/  IMAD R3, R70.reuse, R6, RZ ;  /* 0x0000000646037224 */ /* 0x040fe200078e02ff */
[----:B------:R-:W-:Y:S01]  /*9090*/  PRMT R122, R85, 0x8880, RZ ;  /* 0x00008880557a7816 */ /* 0x000fe200000000ff */
[-C--:B------:R-:W-:Y:S01]  /*90a0*/  IMAD R0, R73, R72.reuse, R0 ;  /* 0x0000004849007224 */ /* 0x080fe200078e0200 */
[----:B------:R-:W-:Y:S01]  /*90b0*/  SHF.L.U32 R121, R85, 0x10, RZ ;  /* 0x0000001055797819 */ /* 0x000fe200000006ff */
[----:B------:R-:W-:Y:S01]  /*90c0*/  IMAD R7, R70, R7, RZ ;  /* 0x0000000746077224 */ /* 0x000fe200078e02ff */
[C---:B------:R-:W-:Y:S01]  /*90d0*/  PRMT R119, R86.reuse, 0x8880, RZ ;  /* 0x0000888056777816 */ /* 0x040fe200000000ff */
[-C--:B------:R-:W-:Y:S01]  /*90e0*/  IMAD R2, R75, R72.reuse, R2 ;  /* 0x000000484b027224 */ /* 0x080fe200078e0202 */
[----:B------:R-:W-:Y:S01]  /*90f0*/  SHF.L.U32 R118, R86, 0x10, RZ ;  /* 0x0000001056767819 */ /* 0x000fe200000006ff */
[-C--:B------:R-:W-:Y:S01]  /*9100*/  IMAD R3, R74, R72.reuse, R3 ;  /* 0x000000484a037224 */ /* 0x080fe200078e0203 */
[----:B------:R-:W-:Y:S01]  /*9110*/  PRMT R116, R87, 0x8880, RZ ;  /* 0x0000888057747816 */ /* 0x000fe200000000ff */
[----:B------:R-:W-:Y:S01]  /*9120*/  IMAD R7, R76, R72, R7 ;  /* 0x000000484c077224 */ /* 0x000fe200078e0207 */
[----:B------:R-:W-:Y:S01]  /*9130*/  PRMT R113, R92, 0x8880, RZ ;  /* 0x000088805c717816 */ /* 0x000fe200000000ff */
[----:B------:R-:W-:Y:S01]  /*9140*/  IMAD R8, R70, R8, RZ ;  /* 0x0000000846087224 */ /* 0x000fe200078e02ff */
[----:B------:R-:W-:Y:S01]  /*9150*/  SHF.L.U32 R112, R92, 0x10, RZ ;  /* 0x000000105c707819 */ /* 0x000fe200000006ff */
[C---:B------:R-:W-:Y:S01]  /*9160*/  IMAD R9, R70.reuse, R9, RZ ;  /* 0x0000000946097224 */ /* 0x040fe200078e02ff */
[----:B------:R-:W-:Y:S01]  /*9170*/  I2IP.S8.S32.SAT R159, R7, R3, RZ ;  /* 0x00000003079f7239 */ /* 0x000fe200000014ff */
[C---:B------:R-:W-:Y:S01]  /*9180*/  IMAD R10, R70.reuse, R10, RZ ;  /* 0x0000000a460a7224 */ /* 0x040fe200078e02ff */
[----:B------:R-:W-:Y:S01]  /*9190*/  MOV R3, R134 ;  /* 0x0000008600037202 */ /* 0x000fe20000000f00 */
[C---:B------:R-:W-:Y:S01]  /*91a0*/  IMAD R7, R70.reuse, R20, RZ ;  /* 0x0000001446077224 */ /* 0x040fe200078e02ff */
[----:B------:R-:W-:Y:S01]  /*91b0*/  PRMT R110, R93, 0x8880, RZ ;  /* 0x000088805d6e7816 */ /* 0x000fe200000000ff */
[----:B------:R-:W-:Y:S01]  /*91c0*/  IMAD R11, R70, R11, RZ ;  /* 0x0000000b460b7224 */ /* 0x000fe200078e02ff */
[----:B------:R-:W-:Y:S01]  /*91d0*/  SHF.R.S32.HI R89, RZ, 0x18, R92 ;  /* 0x00000018ff597819 */ /* 0x000fe2000001145c */
[-C--:B------:R-:W-:Y:S01]  /*91e0*/  IMAD R8, R3, R72.reuse, R8 ;  /* 0x0000004803087224 */ /* 0x080fe200078e0208 */
[----:B------:R-:W-:Y:S01]  /*91f0*/  MOV R3, R131 ;  /* 0x0000008300037202 */ /* 0x000fe20000000f00 */
[----:B------:R-:W-:Y:S01]  /*9200*/  IMAD R9, R4, R72, R9 ;  /* 0x0000004804097224 */ /* 0x000fe200078e0209 */
[----:B------:R-:W-:Y:S01]  /*9210*/  SHF.R.S32.HI R4, RZ, 0x18, R130 ;  /* 0x00000018ff047819 */ /* 0x000fe20000011482 */
[C---:B------:R-:W-:Y:S01]  /*9220*/  IMAD R20, R70.reuse, R25, RZ ;  /* 0x0000001946147224 */ /* 0x040fe200078e02ff */
[----:B------:R-:W-:Y:S01]  /*9230*/  SHF.L.U32 R109, R93, 0x10, RZ ;  /* 0x000000105d6d7819 */ /* 0x000fe200000006ff */
[----:B------:R-:W-:Y:S01]  /*9240*/  IMAD R25, R70, R30, RZ ;  /* 0x0000001e46197224 */ /* 0x000fe200078e02ff */
[----:B------:R-:W-:Y:S01]  /*9250*/  PRMT R107, R94, 0x8880, RZ ;  /* 0x000088805e6b7816 */ /* 0x000fe200000000ff */
[C---:B------:R-:W-:Y:S01]  /*9260*/  IMAD R12, R70.reuse, R12, RZ ;  /* 0x0000000c460c7224 */ /* 0x040fe200078e02ff */
[----:B------:R-:W-:Y:S01]  /*9270*/  SHF.R.S32.HI R91, RZ, 0x18, R93 ;  /* 0x00000018ff5b7819 */ /* 0x000fe2000001145d */
[----:B------:R-:W-:Y:S01]  /*9280*/  IMAD R6, R70, R19, RZ ;  /* 0x0000001346067224 */ /* 0x000fe200078e02ff */
[----:B------:R-:W-:Y:S01]  /*9290*/  SHF.L.U32 R105, R94, 0x10, RZ ;  /* 0x000000105e697819 */ /* 0x000fe200000006ff */
[C---:B------:R-:W-:Y:S01]  /*92a0*/  IMAD R30, R70.reuse, R35, RZ ;  /* 0x00000023461e7224 */ /* 0x040fe200078e02ff */
[C---:B------:R-:W-:Y:S01]  /*92b0*/  PRMT R101, R95.reuse, 0x8880, RZ ;  /* 0x000088805f657816 */ /* 0x040fe200000000ff */
[C---:B------:R-:W-:Y:S01]  /*92c0*/  IMAD R19, R70.reuse, R24, RZ ;  /* 0x0000001846137224 */ /* 0x040fe200078e02ff */
[----:B------:R-:W-:Y:S01]  /*92d0*/  SHF.R.S32.HI R93, RZ, 0x18, R94 ;  /* 0x00000018ff5d7819 */ /* 0x000fe2000001145e */
[C---:B------:R-:W-:Y:S01]  /*92e0*/  IMAD R35, R70.reuse, R40, RZ ;  /* 0x0000002846237224 */ /* 0x040fe200078e02ff */
[----:B------:R-:W-:Y:S01]  /*92f0*/  SHF.L.U32 R100, R95, 0x10, RZ ;  /* 0x000000105f647819 */ /* 0x000fe200000006ff */
[----:B------:R-:W-:Y:S01]  /*9300*/  IMAD R13, R70, R13, RZ ;  /* 0x0000000d460d7224 */ /* 0x000fe200078e02ff */
[----:B------:R-:W-:Y:S01]  /*9310*/  PRMT R106, R96, 0x8880, RZ ;  /* 0x00008880606a7816 */ /* 0x000fe200000000ff */
[C---:B------:R-:W-:Y:S01]  /*9320*/  IMAD R24, R70.reuse, R29, RZ ;  /* 0x0000001d46187224 */ /* 0x040fe200078e02ff */
[----:B------:R-:W-:Y:S01]  /*9330*/  SHF.R.S32.HI R73, RZ, 0x18, R96 ;  /* 0x00000018ff497819 */ /* 0x000fe20000011460 */
[C---:B------:R-:W-:Y:S01]  /*9340*/  IMAD R40, R70.reuse, R45, RZ ;  /* 0x0000002d46287224 */ /* 0x040fe200078e02ff */
[----:B------:R-:W-:Y:S01]  /*9350*/  SHF.L.U32 R90, R97, 0x10, RZ ;  /* 0x00000010615a7819 */ /* 0x000fe200000006ff */
[C---:B------:R-:W-:Y:S01]  /*9360*/  IMAD R29, R70.reuse, R34, RZ ;  /* 0x00000022461d7224 */ /* 0x040fe200078e02ff */
[----:B------:R-:W-:Y:S01]  /*9370*/  SHF.R.S32.HI R75, RZ, 0x18, R97 ;  /* 0x00000018ff4b7819 */ /* 0x000fe20000011461 */
[C---:B------:R-:W-:Y:S01]  /*9380*/  IMAD R45, R70.reuse, R50, RZ ;  /* 0x00000032462d7224 */ /* 0x040fe200078e02ff */
[C---:B------:R-:W-:Y:S01]  /*9390*/  PRMT R80, R99.reuse, 0x8880, RZ ;  /* 0x0000888063507816 */ /* 0x040fe200000000ff */
[C---:B------:R-:W-:Y:S01]  /*93a0*/  IMAD R14, R70.reuse, R14, RZ ;  /* 0x0000000e460e7224 */ /* 0x040fe200078e02ff */
[----:B------:R-:W-:Y:S01]  /*93b0*/  SHF.L.U32 R76, R99, 0x10, RZ ;  /* 0x00000010634c7819 */ /* 0x000fe200000006ff */
[C---:B------:R-:W-:Y:S01]  /*93c0*/  IMAD R34, R70.reuse, R39, RZ ;  /* 0x0000002746227224 */ /* 0x040fe200078e02ff */
[----:B------:R-:W-:Y:S01]  /*93d0*/  SHF.L.U32 R132, R81, 0x8, RZ ;  /* 0x0000000851847819 */ /* 0x000fe200000006ff */
[C---:B------:R-:W-:Y:S01]  /*93e0*/  IMAD R50, R70.reuse, R55, RZ ;  /* 0x0000003746327224 */ /* 0x040fe200078e02ff */
[----:B------:R-:W-:Y:S01]  /*93f0*/  SHF.R.S32.HI R81, RZ, 0x18, R84 ;  /* 0x00000018ff517819 */ /* 0x000fe20000011454 */
[C---:B------:R-:W-:Y:S01]  /*9400*/  IMAD R39, R70.reuse, R44, RZ ;  /* 0x0000002c46277224 */ /* 0x040fe200078e02ff */
[----:B------:R-:W-:Y:S01]  /*9410*/  SHF.R.S32.HI R5, RZ, 0x18, R132 ;  /* 0x00000018ff057819 */ /* 0x000fe20000011484 */
[----:B------:R-:W-:Y:S01]  /*9420*/  IMAD R55, R70, R60, RZ ;  /* 0x0000003c46377224 */ /* 0x000fe200078e02ff */
[----:B------:R-:W-:Y:S01]  /*9430*/  SHF.L.U32 R84, R98, 0x10, RZ ;  /* 0x0000001062547819 */ /* 0x000fe200000006ff */
[----:B------:R-:W-:Y:S01]  /*9440*/  IMAD R15, R70, R15, RZ ;  /* 0x0000000f460f7224 */ /* 0x000fe200078e02ff */
[----:B------:R-:W-:Y:S01]  /*9450*/  SHF.L.U32 R129, R82, 0x8, RZ ;  /* 0x0000000852817819 */ /* 0x000fe200000006ff */
[-C--:B------:R-:W-:Y:S01]  /*9460*/  IMAD R10, R5, R72.reuse, R10 ;  /* 0x00000048050a7224 */ /* 0x080fe200078e020a */
[----:B------:R-:W-:Y:S01]  /*9470*/  SHF.L.U32 R126, R83, 0x8, RZ ;  /* 0x00000008537e7819 */ /* 0x000fe200000006ff */
[-C--:B------:R-:W-:Y:S01]  /*9480*/  IMAD R11, R77, R72.reuse, R11 ;  /* 0x000000484d0b7224 */ /* 0x080fe200078e020b */
[----:B------:R-:W-:Y:S01]  /*9490*/  SHF.R.S32.HI R5, RZ, 0x18, R129 ;  /* 0x00000018ff057819 */ /* 0x000fe20000011481 */
[-C--:B------:R-:W-:Y:S01]  /*94a0*/  IMAD R12, R3, R72.reuse, R12 ;  /* 0x00000048030c7224 */ /* 0x080fe200078e020c */
[----:B------:R-:W-:Y:S01]  /*94b0*/  SHF.R.S32.HI R83, RZ, 0x18, R85 ;  /* 0x00000018ff537819 */ /* 0x000fe20000011455 */
[----:B------:R-:W-:Y:S01]  /*94c0*/  IMAD R13, R4, R72, R13 ;  /* 0x00000048040d7224 */ /* 0x000fe200078e020d */
[----:B------:R-:W-:Y:S01]  /*94d0*/  SHF.L.U32 R120, R85, 0x8, RZ ;  /* 0x0000000855787819 */ /* 0x000fe200000006ff */
[C---:B------:R-:W-:Y:S01]  /*94e0*/  IMAD R44, R70.reuse, R49, RZ ;  /* 0x00000031462c7224 */ /* 0x040fe200078e02ff */
[----:B------:R-:W-:Y:S01]  /*94f0*/  SHF.R.S32.HI R85, RZ, 0x18, R86 ;  /* 0x00000018ff557819 */ /* 0x000fe20000011456 */
[C---:B------:R-:W-:Y:S01]  /*9500*/  IMAD R60, R70.reuse, R65, RZ ;  /* 0x00000041463c7224 */ /* 0x040fe200078e02ff */
[----:B------:R-:W-:Y:S01]  /*9510*/  I2IP.S8.S32.SAT R65, R11, R10, RZ ;  /* 0x0000000a0b417239 */ /* 0x000fe200000014ff */
[C---:B------:R-:W-:Y:S01]  /*9520*/  IMAD R49, R70.reuse, R54, RZ ;  /* 0x0000003646317224 */ /* 0x040fe200078e02ff */
[----:B------:R-:W-:Y:S01]  /*9530*/  SHF.R.S32.HI R11, RZ, 0x18, R127 ;  /* 0x00000018ff0b7819 */ /* 0x000fe2000001147f */
[----:B------:R-:W-:Y:S01]  /*9540*/  IMAD R14, R5, R72, R14 ;  /* 0x00000048050e7224 */ /* 0x000fe200078e020e */
[----:B------:R-:W-:Y:S01]  /*9550*/  I2IP.S8.S32.SAT R65, R9, R8, R65 ;  /* 0x0000000809417239 */ /* 0x000fe20000001441 */
[C---:B------:R-:W-:Y:S01]  /*9560*/  IMAD R3, R70.reuse, R16, RZ ;  /* 0x0000001046037224 */ /* 0x040fe200078e02ff */
[----:B------:R-:W-:Y:S01]  /*9570*/  SHF.R.S32.HI R9, RZ, 0x18, R124 ;  /* 0x00000018ff097819 */ /* 0x000fe2000001147c */
[----:B------:R-:W-:Y:S01]  /*9580*/  IMAD R54, R70, R59, RZ ;  /* 0x0000003b46367224 */ /* 0x000fe200078e02ff */
[----:B------:R-:W-:Y:S01]  /*9590*/  SHF.R.S32.HI R8, RZ, 0x18, R123 ;  /* 0x00000018ff087819 */ /* 0x000fe2000001147b */
[----:B------:R-:W-:Y:S01]  /*95a0*/  IMAD.MOV.U32 R10, RZ, RZ, R128 ;  /* 0x000000ffff0a7224 */ /* 0x000fe200078e0080 */
[----:B------:R-:W-:Y:S01]  /*95b0*/  SHF.L.U32 R117, R86, 0x8, RZ ;  /* 0x0000000856757819 */ /* 0x000fe200000006ff */
[----:B------:R-:W-:Y:S01]  /*95c0*/  IMAD R59, R70, R64, RZ ;  /* 0x00000040463b7224 */ /* 0x000fe200078e02ff */
[----:B------:R-:W-:Y:S01]  /*95d0*/  I2IP.S8.S32.SAT R64, R2, R0, R159 ;  /* 0x0000000002407239 */ /* 0x000fe2000000149f */
[----:B------:R-:W-:Y:S01]  /*95e0*/  IMAD R15, R78, R72, R15 ;  /* 0x000000484e0f7224 */ /* 0x000fe200078e020f */
[----:B------:R-:W-:Y:S01]  /*95f0*/  MOV R2, R125 ;  /* 0x0000007d00027202 */ /* 0x000fe20000000f00 */
[C---:B------:R-:W-:Y:S01]  /*9600*/  IMAD R4, R70.reuse, R17, RZ ;  /* 0x0000001146047224 */ /* 0x040fe200078e02ff */
        /* <DEDUP_REMOVED lines=8> */
[----:B------:R-:W-:Y:S01]  /*9690*/  MOV R0, R122 ;  /* 0x0000007a00007202 */ /* 0x000fe20000000f00 */
[----:B------:R-:W-:Y:S01]  /*96a0*/  IMAD R16, R70, R21, RZ ;  /* 0x0000001546107224 */ /* 0x000fe200078e02ff */
[----:B------:R-:W-:Y:S01]  /*96b0*/  SHF.R.S32.HI R87, RZ, 0x18, R87 ;  /* 0x00000018ff577819 */ /* 0x000fe20000011457 */
[----:B------:R-:W-:Y:S01]  /*96c0*/  IMAD R6, R79, R72, R6 ;  /* 0x000000484f067224 */ /* 0x000fe200078e0206 */
[----:B------:R-:W-:Y:S01]  /*96d0*/  SHF.L.U32 R111, R92, 0x8, RZ ;  /* 0x000000085c6f7819 */ /* 0x000fe200000006ff */
[----:B------:R-:W-:Y:S01]  /*96e0*/  IMAD R17, R70, R22, RZ ;  /* 0x0000001646117224 */ /* 0x000fe200078e02ff */
[----:B------:R-:W-:Y:S01]  /*96f0*/  PRMT R92, R97, 0x8880, RZ ;  /* 0x00008880615c7816 */ /* 0x000fe200000000ff */
[-C--:B------:R-:W-:Y:S01]  /*9700*/  IMAD R7, R2, R72.reuse, R7 ;  /* 0x0000004802077224 */ /* 0x080fe200078e0207 */
[----:B------:R-:W-:Y:S01]  /*9710*/  I2IP.S8.S32.SAT R5, R6, R5, RZ ;  /* 0x0000000506057239 */ /* 0x000fe200000014ff */
[----:B------:R-:W-:Y:S01]  /*9720*/  IMAD R18, R70, R23, RZ ;  /* 0x0000001746127224 */ /* 0x000fe200078e02ff */
[----:B------:R-:W-:Y:S01]  /*9730*/  SHF.R.S32.HI R2, RZ, 0x18, R120 ;  /* 0x00000018ff027819 */ /* 0x000fe20000011478 */
[-C--:B------:R-:W-:Y:S01]  /*9740*/  IMAD R16, R9, R72.reuse, R16 ;  /* 0x0000004809107224 */ /* 0x080fe200078e0210 */
[----:B------:R-:W-:Y:S01]  /*9750*/  SHF.R.S32.HI R9, RZ, 0x18, R121 ;  /* 0x00000018ff097819 */ /* 0x000fe20000011479 */
[----:B------:R-:W-:Y:S01]  /*9760*/  IMAD R17, R8, R72, R17 ;  /* 0x0000004808117224 */ /* 0x000fe200078e0211 */
[----:B------:R-:W-:Y:S01]  /*9770*/  SHF.L.U32 R102, R94, 0x8, RZ ;  /* 0x000000085e667819 */ /* 0x000fe200000006ff */
[C---:B------:R-:W-:Y:S01]  /*9780*/  IMAD R22, R70.reuse, R27, RZ ;  /* 0x0000001b46167224 */ /* 0x040fe200078e02ff */
[----:B------:R-:W-:Y:S01]  /*9790*/  SHF.L.U32 R94, R95, 0x8, RZ ;  /* 0x000000085f5e7819 */ /* 0x000fe200000006ff */
[----:B------:R-:W-:Y:S01]  /*97a0*/  IMAD R27, R70, R32, RZ ;  /* 0x00000020461b7224 */ /* 0x000fe200078e02ff */
[----:B------:R-:W-:Y:S01]  /*97b0*/  SHF.R.S32.HI R95, RZ, 0x18, R95 ;  /* 0x00000018ff5f7819 */ /* 0x000fe2000001145f */
[----:B------:R-:W-:Y:S01]  /*97c0*/  IMAD R18, R81, R72, R18 ;  /* 0x0000004851127224 */ /* 0x000fe200078e0212 */
[----:B------:R-:W-:Y:S01]  /*97d0*/  SHF.L.U32 R103, R96, 0x8, RZ ;  /* 0x0000000860677819 */ /* 0x000fe200000006ff */
[C---:B------:R-:W-:Y:S01]  /*97e0*/  IMAD R32, R70.reuse, R37, RZ ;  /* 0x0000002546207224 */ /* 0x040fe200078e02ff */
[----:B------:R-:W-:Y:S01]  /*97f0*/  SHF.L.U32 R88, R97, 0x8, RZ ;  /* 0x0000000861587819 */ /* 0x000fe200000006ff */
[----:B------:R-:W-:Y:S01]  /*9800*/  IMAD R21, R70, R26, RZ ;  /* 0x0000001a46157224 */ /* 0x000fe200078e02ff */
[----:B------:R-:W-:Y:S01]  /*9810*/  I2IP.S8.S32.SAT R17, R18, R17, RZ ;  /* 0x0000001112117239 */ /* 0x000fe200000014ff */
[----:B------:R-:W-:Y:S01]  /*9820*/  IMAD R37, R70, R42, RZ ;  /* 0x0000002a46257224 */ /* 0x000fe200078e02ff */
[----:B------:R-:W-:Y:S01]  /*9830*/  SHF.R.S32.HI R97, RZ, 0x18, R98 ;  /* 0x00000018ff617819 */ /* 0x000fe20000011462 */
[----:B------:R-:W-:Y:S01]  /*9840*/  IMAD R19, R0, R72, R19 ;  /* 0x0000004800137224 */ /* 0x000fe200078e0213 */
[----:B------:R-:W-:Y:S01]  /*9850*/  I2IP.S8.S32.SAT R16, R16, R7, R17 ;  /* 0x0000000710107239 */ /* 0x000fe20000001411 */
[C---:B------:R-:W-:Y:S01]  /*9860*/  IMAD R42, R70.reuse, R47, RZ ;  /* 0x0000002f462a7224 */ /* 0x040fe200078e02ff */
[----:B------:R-:W-:Y:S01]  /*9870*/  MOV R0, R119 ;  /* 0x0000007700007202 */ /* 0x000fe20000000f00 */
[C---:B------:R-:W-:Y:S01]  /*9880*/  IMAD R47, R70.reuse, R52, RZ ;  /* 0x00000034462f7224 */ /* 0x040fe200078e02ff */
[----:B------:R-:W-:Y:S01]  /*9890*/  SHF.L.U32 R74, R99, 0x8, RZ ;  /* 0x00000008634a7819 */ /* 0x000fe200000006ff */
[----:B------:R-:W-:Y:S01]  /*98a0*/  IMAD R20, R9, R72, R20 ;  /* 0x0000004809147224 */ /* 0x000fe200078e0214 */
[----:B------:R-:W-:Y:S01]  /*98b0*/  SHF.R.S32.HI R99, RZ, 0x18, R99 ;  /* 0x00000018ff637819 */ /* 0x000fe20000011463 */
[----:B------:R-:W-:Y:S01]  /*98c0*/  IMAD R52, R70, R57, RZ ;  /* 0x0000003946347224 */ /* 0x000fe200078e02ff */
[----:B------:R-:W-:Y:S01]  /*98d0*/  IADD3 R68, PT, PT, R68, 0x1, RZ ;  /* 0x0000000144447810 */ /* 0x000fe20007ffe0ff */
[C---:B------:R-:W-:Y:S02]  /*98e0*/  IMAD R23, R70.reuse, R28, RZ ;  /* 0x0000001c46177224 */ /* 0x040fe400078e02ff */
[----:B------:R-:W-:Y:S02]  /*98f0*/  IMAD R57, R70, R62, RZ ;  /* 0x0000003e46397224 */ /* 0x000fe400078e02ff */
[----:B------:R-:W-:Y:S01]  /*9900*/  IMAD R21, R2, R72, R21 ;  /* 0x0000004802157224 */ /* 0x000fe200078e0215 */
[----:B------:R-:W-:Y:S01]  /*9910*/  MOV R2, R116 ;  /* 0x0000007400027202 */ /* 0x000fe20000000f00 */
[----:B------:R-:W-:Y:S01]  /*9920*/  IMAD R62, R70, R67, RZ ;  /* 0x00000043463e7224 */ /* 0x000fe200078e02ff */
[----:B------:R-:W-:Y:S01]  /*9930*/  I2IP.S8.S32.SAT R67, R4, R3, R5 ;  /* 0x0000000304437239 */ /* 0x000fe20000001405 */
[-C--:B------:R-:W-:Y:S01]  /*9940*/  IMAD R22, R83, R72.reuse, R22 ;  /* 0x0000004853167224 */ /* 0x080fe200078e0216 */
[----:B------:R-:W-:Y:S01]  /*9950*/  SHF.R.S32.HI R3, RZ, 0x18, R118 ;  /* 0x00000018ff037819 */ /* 0x000fe20000011476 */
[-C--:B------:R-:W-:Y:S01]  /*9960*/  IMAD R23, R0, R72.reuse, R23 ;  /* 0x0000004800177224 */ /* 0x080fe200078e0217 */
[----:B------:R-:W-:Y:S01]  /*9970*/  SHF.R.S32.HI R0, RZ, 0x18, R117 ;  /* 0x00000018ff007819 */ /* 0x000fe20000011475 */
[----:B------:R-:W-:Y:S01]  /*9980*/  IMAD R26, R70, R31, RZ ;  /* 0x0000001f461a7224 */ /* 0x000fe200078e02ff */
[----:B------:R-:W-:Y:S01]  /*9990*/  I2IP.S8.S32.SAT R17, R22, R21, RZ ;  /* 0x0000001516117239 */ /* 0x000fe200000014ff */
[-C--:B------:R-:W-:Y:S01]  /*99a0*/  IMAD R24, R3, R72.reuse, R24 ;  /* 0x0000004803187224 */ /* 0x080fe200078e0218 */
[----:B------:R-:W-:Y:S01]  /*99b0*/  SHF.R.S32.HI R3, RZ, 0x18, R115 ;  /* 0x00000018ff037819 */ /* 0x000fe20000011473 */
[-C--:B------:R-:W-:Y:S01]  /*99c0*/  IMAD R25, R0, R72.reuse, R25 ;  /* 0x0000004800197224 */ /* 0x080fe200078e0219 */
[----:B------:R-:W-:Y:S01]  /*99d0*/  I2IP.S8.S32.SAT R17, R20, R19, R17 ;  /* 0x0000001314117239 */ /* 0x000fe20000001411 */
[----:B------:R-:W-:Y:S01]  /*99e0*/  IMAD R28, R70, R33, RZ ;  /* 0x00000021461c7224 */ /* 0x000fe200078e02ff */
[----:B------:R-:W-:Y:S01]  /*99f0*/  SHF.R.S32.HI R4, RZ, 0x18, R114 ;  /* 0x00000018ff047819 */ /* 0x000fe20000011472 */
[-C--:B------:R-:W-:Y:S02]  /*9a00*/  IMAD R26, R85, R72.reuse, R26 ;  /* 0x00000048551a7224 */ /* 0x080fe400078e021a */
[----:B------:R-:W-:Y:S01]  /*9a10*/  IMAD R27, R2, R72, R27 ;  /* 0x00000048021b7224 */ /* 0x000fe200078e021b */
[----:B------:R-:W-:Y:S01]  /*9a20*/  MOV R2, R110 ;  /* 0x0000006e00027202 */ /* 0x000fe20000000f00 */
[----:B------:R-:W-:Y:S01]  /*9a30*/  IMAD R28, R3, R72, R28 ;  /* 0x00000048031c7224 */ /* 0x000fe200078e021c */
[----:B------:R-:W-:Y:S01]  /*9a40*/  I2IP.S8.S32.SAT R18, R26, R25, RZ ;  /* 0x000000191a127239 */ /* 0x000fe200000014ff */
[----:B------:R-:W-:Y:S01]  /*9a50*/  IMAD R31, R70, R36, RZ ;  /* 0x00000024461f7224 */ /* 0x000fe200078e02ff */
[----:B------:R-:W-:Y:S01]  /*9a60*/  SHF.R.S32.HI R3, RZ, 0x18, R112 ;  /* 0x00000018ff037819 */ /* 0x000fe20000011470 */
[-C--:B------:R-:W-:Y:S01]  /*9a70*/  IMAD R29, R4, R72.reuse, R29 ;  /* 0x00000048041d7224 */ /* 0x080fe200078e021d */
[----:B------:R-:W-:Y:S01]  /*9a80*/  I2IP.S8.S32.SAT R18, R24, R23, R18 ;  /* 0x0000001718127239 */ /* 0x000fe20000001412 */
[----:B------:R-:W-:Y:S01]  /*9a90*/  IMAD.MOV.U32 R0, RZ, RZ, R113 ;  /* 0x000000ffff007224 */ /* 0x000fe200078e0071 */
[----:B------:R-:W-:Y:S01]  /*9aa0*/  SHF.R.S32.HI R4, RZ, 0x18, R108 ;  /* 0x00000018ff047819 */ /* 0x000fe2000001146c */
[-C--:B------:R-:W-:Y:S02]  /*9ab0*/  IMAD R30, R87, R72.reuse, R30 ;  /* 0x00000048571e7224 */ /* 0x080fe400078e021e */
[----:B------:R-:W-:Y:S01]  /*9ac0*/  IMAD R31, R0, R72, R31 ;  /* 0x00000048001f7224 */ /* 0x000fe200078e021f */
        /* <DEDUP_REMOVED lines=8> */
[----:B------:R-:W-:Y:S01]  /*9b50*/  MOV R0, R107 ;  /* 0x0000006b00007202 */ /* 0x000fe20000000f00 */
[-C--:B------:R-:W-:Y:S02]  /*9b60*/  IMAD R34, R89, R72.reuse, R34 ;  /* 0x0000004859227224 */ /* 0x080fe400078e0222 */
[-C--:B------:R-:W-:Y:S01]  /*9b70*/  IMAD R35, R2, R72.reuse, R35 ;  /* 0x0000004802237224 */ /* 0x080fe200078e0223 */
[----:B------:R-:W-:Y:S01]  /*9b80*/  MOV R2, R101 ;  /* 0x0000006500027202 */ /* 0x000fe20000000f00 */
[----:B------:R-:W-:Y:S01]  /*9b90*/  IMAD R38, R70, R43, RZ ;  /* 0x0000002b46267224 */ /* 0x000fe200078e02ff */
[----:B------:R-:W-:Y:S01]  /*9ba0*/  I2IP.S8.S32.SAT R33, R34, R33, RZ ;  /* 0x0000002122217239 */ /* 0x000fe200000014ff */
[-C--:B------:R-:W-:Y:S01]  /*9bb0*/  IMAD R36, R3, R72.reuse, R36 ;  /* 0x0000004803247224 */ /* 0x080fe200078e0224 */
[----:B------:R-:W-:Y:S01]  /*9bc0*/  SHF.R.S32.HI R3, RZ, 0x18, R105 ;  /* 0x00000018ff037819 */ /* 0x000fe20000011469 */
[-C--:B------:R-:W-:Y:S01]  /*9bd0*/  IMAD R37, R4, R72.reuse, R37 ;  /* 0x0000004804257224 */ /* 0x080fe200078e0225 */
[----:B------:R-:W-:Y:S01]  /*9be0*/  I2IP.S8.S32.SAT R32, R32, R31, R33 ;  /* 0x0000001f20207239 */ /* 0x000fe20000001421 */
        /* <DEDUP_REMOVED lines=8> */
[----:B------:R-:W-:Y:S01]  /*9c70*/  IMAD R43, R70, R48, RZ ;  /* 0x00000030462b7224 */ /* 0x000fe200078e02ff */
[----:B------:R-:W-:Y:S01]  /*9c80*/  I2IP.S8.S32.SAT R33, R36, R35, R37 ;  /* 0x0000002324217239 */ /* 0x000fe20000001425 */
[----:B------:R-:W-:Y:S01]  /*9c90*/  IMAD R41, R0, R72, R41 ;  /* 0x0000004800297224 */ /* 0x000fe200078e0229 */
[----:B------:R-:W-:Y:S01]  /*9ca0*/  MOV R0, R106 ;  /* 0x0000006a00007202 */ /* 0x000fe20000000f00 */
[-C--:B------:R-:W-:Y:S02]  /*9cb0*/  IMAD R42, R93, R72.reuse, R42 ;  /* 0x000000485d2a7224 */ /* 0x080fe400078e022a */
        /* <DEDUP_REMOVED lines=11> */
[-C--:B------:R-:W-:Y:S02]  /*9d70*/  IMAD R47, R0, R72.reuse, R47 ;  /* 0x00000048002f7224 */ /* 0x080fe400078e022f */
[----:B------:R-:W-:Y:S01]  /*9d80*/  IMAD R48, R3, R72, R48 ;  /* 0x0000004803307224 */ /* 0x000fe200078e0230 */
[----:B------:R-:W-:Y:S01]  /*9d90*/  SHF.R.S32.HI R3, RZ, 0x18, R90 ;  /* 0x00000018ff037819 */ /* 0x000fe2000001145a */
[----:B------:R-:W-:Y:S01]  /*9da0*/  IMAD R51, R70, R56, RZ ;  /* 0x0000003846337224 */ /* 0x000fe200078e02ff */
[----:B------:R-:W-:Y:S01]  /*9db0*/  I2IP.S8.S32.SAT R35, R46, R45, RZ ;  /* 0x0000002d2e237239 */ /* 0x000fe200000014ff */
[-C--:B------:R-:W-:Y:S01]  /*9dc0*/  IMAD R49, R2, R72.reuse, R49 ;  /* 0x0000004802317224 */ /* 0x080fe200078e0231 */
[----:B------:R-:W-:Y:S01]  /*9dd0*/  SHF.R.S32.HI R2, RZ, 0x18, R88 ;  /* 0x00000018ff027819 */ /* 0x000fe20000011458 */
[----:B------:R-:W-:Y:S01]  /*9de0*/  IMAD.MOV.U32 R0, RZ, RZ, R92 ;  /* 0x000000ffff007224 */ /* 0x000fe200078e005c */
[----:B------:R-:W-:Y:S01]  /*9df0*/  I2IP.S8.S32.SAT R35, R44, R43, R35 ;  /* 0x0000002b2c237239 */ /* 0x000fe20000001423 */
[-C--:B------:R-:W-:Y:S02]  /*9e00*/  IMAD R50, R73, R72.reuse, R50 ;  /* 0x0000004849327224 */ /* 0x080fe400078e0232 */
[----:B------:R-:W-:Y:S01]  /*9e10*/  IMAD R51, R0, R72, R51 ;  /* 0x0000004800337224 */ /* 0x000fe200078e0233 */
[----:B------:R-:W-:Y:S01]  /*9e20*/  MOV R0, R86 ;  /* 0x0000005600007202 */ /* 0x000fe20000000f00 */
[----:B------:R-:W-:Y:S01]  /*9e30*/  IMAD R53, R70, R58, RZ ;  /* 0x0000003a46357224 */ /* 0x000fe200078e02ff */
[----:B------:R-:W-:Y:S01]  /*9e40*/  I2IP.S8.S32.SAT R49, R50, R49, RZ ;  /* 0x0000003132317239 */ /* 0x000fe200000014ff */
[-C--:B------:R-:W-:Y:S01]  /*9e50*/  IMAD R52, R3, R72.reuse, R52 ;  /* 0x0000004803347224 */ /* 0x080fe200078e0234 */
[----:B------:R-:W-:Y:S01]  /*9e60*/  SHF.R.S32.HI R3, RZ, 0x18, R84 ;  /* 0x00000018ff037819 */ /* 0x000fe20000011454 */
[----:B------:R-:W-:Y:S01]  /*9e70*/  IMAD R53, R2, R72, R53 ;  /* 0x0000004802357224 */ /* 0x000fe200078e0235 */
[----:B------:R-:W-:Y:S01]  /*9e80*/  MOV R2, R80 ;  /* 0x0000005000027202 */ /* 0x000fe20000000f00 */
[----:B------:R-:W-:Y:S01]  /*9e90*/  IMAD.SHL.U32 R82, R98, 0x100, RZ ;  /* 0x0000010062527824 */ /* 0x000fe200078e00ff */
[----:B------:R-:W-:Y:S01]  /*9ea0*/  I2IP.S8.S32.SAT R48, R48, R47, R49 ;  /* 0x0000002f30307239 */ /* 0x000fe20000001431 */
[----:B------:R-:W-:Y:S02]  /*9eb0*/  IMAD R54, R75, R72, R54 ;  /* 0x000000484b367224 */ /* 0x000fe400078e0236 */
[C---:B------:R-:W-:Y:S02]  /*9ec0*/  IMAD R56, R70.reuse, R61, RZ ;  /* 0x0000003d46387224 */ /* 0x040fe400078e02ff */
[----:B------:R-:W-:Y:S01]  /*9ed0*/  IMAD R61, R70, R66, RZ ;  /* 0x00000042463d7224 */ /* 0x000fe200078e02ff */
[----:B------:R-:W-:Y:S01]  /*9ee0*/  I2IP.S8.S32.SAT R66, R13, R12, R14 ;  /* 0x0000000c0d427239 */ /* 0x000fe2000000140e */
[-C--:B------:R-:W-:Y:S01]  /*9ef0*/  IMAD R55, R0, R72.reuse, R55 ;  /* 0x0000004800377224 */ /* 0x080fe200078e0237 */
[----:B------:R-:W-:Y:S01]  /*9f00*/  SHF.R.S32.HI R0, RZ, 0x18, R82 ;  /* 0x00000018ff007819 */ /* 0x000fe20000011452 */
[-C--:B------:R-:W-:Y:S01]  /*9f10*/  IMAD R56, R3, R72.reuse, R56 ;  /* 0x0000004803387224 */ /* 0x080fe200078e0238 */
[----:B------:R-:W-:Y:S01]  /*9f20*/  I2IP.S8.S32.SAT R49, R54, R53, RZ ;  /* 0x0000003536317239 */ /* 0x000fe200000014ff */
[----:B------:R1:W-:Y:S01]  /*9f30*/  STS.128 [R135+UR44+0x6400], R64 ;  /* 0x0064004087007988 */ /* 0x0003e20008000c2c */
[----:B------:R-:W-:Y:S01]  /*9f40*/  IMAD R58, R70, R63, RZ ;  /* 0x0000003f463a7224 */ /* 0x000fe200078e02ff */
[----:B------:R-:W-:Y:S01]  /*9f50*/  SHF.R.S32.HI R3, RZ, 0x18, R76 ;  /* 0x00000018ff037819 */ /* 0x000fe2000001144c */
[-C--:B------:R-:W-:Y:S01]  /*9f60*/  IMAD R57, R0, R72.reuse, R57 ;  /* 0x0000004800397224 */ /* 0x080fe200078e0239 */
[----:B------:R-:W-:Y:S01]  /*9f70*/  I2IP.S8.S32.SAT R49, R52, R51, R49 ;  /* 0x0000003334317239 */ /* 0x000fe20000001431 */
[-C--:B------:R-:W-:Y:S02]  /*9f80*/  IMAD R58, R97, R72.reuse, R58 ;  /* 0x00000048613a7224 */ /* 0x080fe400078e023a */
[-C--:B------:R-:W-:Y:S01]  /*9f90*/  IMAD R59, R2, R72.reuse, R59 ;  /* 0x00000048023b7224 */ /* 0x080fe200078e023b */
[----:B------:R1:W-:Y:S01]  /*9fa0*/  STS.128 [R157+0x6400], R16 ;  /* 0x006400109d007388 */ /* 0x0003e20000000c00 */
[-C--:B------:R-:W-:Y:S01]  /*9fb0*/  IMAD R60, R3, R72.reuse, R60 ;  /* 0x00000048033c7224 */ /* 0x080fe200078e023c */
[----:B------:R-:W-:Y:S01]  /*9fc0*/  I2IP.S8.S32.SAT R50, R58, R57, RZ ;  /* 0x000000393a327239 */ /* 0x000fe200000014ff */
[-C--:B------:R-:W-:Y:S02]  /*9fd0*/  IMAD R61, R4, R72.reuse, R61 ;  /* 0x00000048043d7224 */ /* 0x080fe400078e023d */
[----:B------:R-:W-:Y:S01]  /*9fe0*/  IMAD R62, R99, R72, R62 ;  /* 0x00000048633e7224 */ /* 0x000fe200078e023e */
[----:B------:R-:W-:Y:S02]  /*9ff0*/  I2IP.S8.S32.SAT R50, R56, R55, R50 ;  /* 0x0000003738327239 */ /* 0x000fe40000001432 */
[----:B------:R1:W-:Y:S02]  /*a000*/  STS.128 [R156+0x6400], R32 ;  /* 0x006400209c007388 */ /* 0x0003e40000000c00 */
        /* <DEDUP_REMOVED lines=12> */
[----:B------:R-:W-:Y:S02]  /*a0d0*/  UIADD3 UR9, UPT, UPT, UR49, 0x40, URZ ;  /* 0x0000004031097890 */ /* 0x000fe4000fffe0ff */
[----:B------:R-:W-:Y:S01]  /*a0e0*/  UIADD3 UR8, UPT, UPT, UR44, 0x6400, URZ ;  /* 0x000064002c087890 */ /* 0x000fe2000fffe0ff */
[----:B------:R-:W-:Y:S01]  /*a0f0*/  UMOV UR10, UR50 ;  /* 0x00000032000a7c82 */ /* 0x000fe20008000000 */
[----:B------:R-:W-:Y:S01]  /*a100*/  UMOV UR11, UR36 ;  /* 0x00000024000b7c82 */ /* 0x000fe20008000000 */
[----:B--2---:R-:W-:Y:S04]  /*a110*/  UIADD3 UR4, UP0, UPT, UR6, 0x680, URZ ;  /* 0x0000068006047890 */ /* 0x004fe8000ff1e0ff */
[----:B------:R-:W-:Y:S09]  /*a120*/  UIADD3.X UR5, UPT, UPT, URZ, UR7, URZ, UP0, !UPT ;  /* 0x00000007ff057290 */ /* 0x000ff200087fe4ff */
[----:B------:R2:W-:Y:S01]  /*a130*/  UTMASTG.3D [UR8], [UR4] ;  /* 0x00000008040073b5 */ /* 0x0005e20008010000 */
[----:B------:R0:W-:Y:S01]  /*a140*/  UTMACMDFLUSH ;  /* 0x00000000000079b7 */ /* 0x0001e20000000000 */
[----:B--2---:R-:W-:Y:S04]  /*a150*/  DEPBAR.LE SB0, 0x1 ;  /* 0x000080400000791a */ /* 0x004fe80000000000 */
.L_x_150:
[----:B------:R-:W-:Y:S05]  /*a160*/  BSYNC.RECONVERGENT B0 ;  /* 0x0000000000007941 */ /* 0x000fea0003800200 */
.L_x_149:
[----:B------:R-:W-:Y:S01]  /*a170*/  R2UR UR4, R142 ;  /* 0x000000008e0472ca */ /* 0x000fe200000e0000 */
[----:B------:R-:W-:Y:S01]  /*a180*/  BAR.SYNC.DEFER_BLOCKING 0x1, 0x80 ;  /* 0x0042000000007b1d */ /* 0x000fe20000010000 */
[----:B------:R-:W-:Y:S01]  /*a190*/  ISETP.NE.AND P0, PT, R145, 0x2, PT ;  /* 0x000000029100780c */ /* 0x000fe20003f05270 */
[----:B------:R-:W-:Y:S01]  /*a1a0*/  UISETP.NE.AND UP0, UPT, UR45, URZ, UPT ;  /* 0x000000ff2d00728c */ /* 0x000fe2000bf05270 */
[C---:B------:R-:W-:Y:S01]  /*a1b0*/  ISETP.NE.AND P1, PT, R68.reuse, 0x4, PT ;  /* 0x000000044400780c */ /* 0x040fe20003f25270 */
[----:B------:R-:W-:Y:S01]  /*a1c0*/  UIADD3 UR20, UPT, UPT, UR38, UR63, URZ ;  /* 0x0000003f26147290 */ /* 0x000fe2000fffe0ff */
[----:B------:R-:W-:Y:S02]  /*a1d0*/  SEL R2, RZ, 0x1, P0 ;  /* 0x00000001ff027807 */ /* 0x000fe40000000000 */
[----:B------:R-:W-:Y:S02]  /*a1e0*/  SEL R0, RZ, 0x1, P1 ;  /* 0x00000001ff007807 */ /* 0x000fe40000800000 */
[----:B------:R-:W-:Y:S02]  /*a1f0*/  LOP3.LUT R147, R147, R2, RZ, 0x3c, !PT ;  /* 0x0000000293937212 */ /* 0x000fe400078e3cff */
[----:B------:R-:W-:Y:S01]  /*a200*/  LOP3.LUT R149, R149, R0, RZ, 0x3c, !PT ;  /* 0x0000000095957212 */ /* 0x000fe200078e3cff */
[----:B------:R-:W-:Y:S01]  /*a210*/  UIADD3 UR30, UPT, UPT, UR37, UR4, URZ ;  /* 0x00000004251e7290 */ /* 0x000fe2000fffe0ff */
[----:B------:R-:W-:Y:S02]  /*a220*/  SEL R145, R145, RZ, P0 ;  /* 0x000000ff91917207 */ /* 0x000fe40000000000 */
[----:B------:R-:W-:Y:S01]  /*a230*/  SEL R68, R68, RZ, P1 ;  /* 0x000000ff44447207 */ /* 0x000fe20000800000 */
[----:B------:R-:W-:Y:S01]  /*a240*/  UMOV UR36, UR59 ;  /* 0x0000003b00247c82 */ /* 0x000fe20008000000 */
[----:B------:R-:W-:Y:S07]  /*a250*/  BRA.U UP0, `(.L_x_151) ;  /* 0xffffffc500287547 */ /* 0x000fee000b83ffff */
[----:B------:R-:W-:Y:S05]  /*a260*/  EXIT ;  /* 0x000000000000794d */ /* 0x000fea0003800000 */
.L_x_25:
[----:B---3--:R3:W4:Y:S02]  /*a270*/  SYNCS.PHASECHK.TRANS64.TRYWAIT P0, [R3+URZ+0x2a0], R2 ;  /* 0x0002a002030075a7 */ /* 0x00872400080011ff */
[----:B----4-:R-:W-:Y:S05]  /*a280*/  @!P0 NANOSLEEP.SYNCS 0x989680 ;  /* 0x009896800000895d */ /* 0x010fea0003900000 */
[----:B------:R-:W4:Y:S02]  /*a290*/  @!P0 SYNCS.PHASECHK.TRANS64 P0, [R3+URZ+0x2a0], R2 ;  /* 0x0002a002030085a7 */ /* 0x000f2400080010ff */
[----:B----4-:R-:W-:Y:S05]  /*a2a0*/  @!P0 BRA `(.L_x_25) ;  /* 0xfffffffc00f08947 */ /* 0x010fea000383ffff */
[----:B------:R-:W-:Y:S05]  /*a2b0*/  BRA `(.L_x_152) ;  /* 0xffffff7800b47947 */ /* 0x000fea000383ffff */
.L_x_28:
[----:B--2---:R-:W-:-:S07]  /*a2c0*/  MOV R0, UR33 ;  /* 0x0000002100007c02 */ /* 0x004fce0008000f00 */
.L_x_153:
[----:B--2---:R2:W3:Y:S02]  /*a2d0*/  SYNCS.PHASECHK.TRANS64.TRYWAIT P0, [R0+URZ+0x100], R3 ;  /* 0x00010003000075a7 */ /* 0x0044e400080011ff */
[----:B---3--:R-:W-:Y:S05]  /*a2e0*/  @!P0 NANOSLEEP.SYNCS 0x989680 ;  /* 0x009896800000895d */ /* 0x008fea0003900000 */
[----:B------:R-:W3:Y:S02]  /*a2f0*/  @!P0 SYNCS.PHASECHK.TRANS64 P0, [R0+URZ+0x100], R3 ;  /* 0x00010003000085a7 */ /* 0x000ee400080010ff */
[----:B---3--:R-:W-:Y:S05]  /*a300*/  @!P0 BRA `(.L_x_153) ;  /* 0xfffffffc00f08947 */ /* 0x008fea000383ffff */
[----:B------:R-:W-:Y:S05]  /*a310*/  BRA `(.L_x_27) ;  /* 0xffffff7c000c7947 */ /* 0x000fea000383ffff */
.L_x_35:
[----:B-1----:R-:W-:-:S07]  /*a320*/  MOV R0, UR17 ;  /* 0x0000001100007c02 */ /* 0x002fce0008000f00 */
.L_x_154:
[----:B-1----:R1:W2:Y:S02]  /*a330*/  SYNCS.PHASECHK.TRANS64.TRYWAIT P0, [R0+URZ+0x100], R3 ;  /* 0x00010003000075a7 */ /* 0x0022a400080011ff */
[----:B--2---:R-:W-:Y:S05]  /*a340*/  @!P0 NANOSLEEP.SYNCS 0x989680 ;  /* 0x009896800000895d */ /* 0x004fea0003900000 */
[----:B------:R-:W2:Y:S02]  /*a350*/  @!P0 SYNCS.PHASECHK.TRANS64 P0, [R0+URZ+0x100], R3 ;  /* 0x00010003000085a7 */ /* 0x000ea400080010ff */
[----:B--2---:R-:W-:Y:S05]  /*a360*/  @!P0 BRA `(.L_x_154) ;  /* 0xfffffffc00f08947 */ /* 0x004fea000383ffff */
[----:B------:R-:W-:Y:S05]  /*a370*/  BRA `(.L_x_34) ;  /* 0xffffff7c00cc7947 */ /* 0x000fea000383ffff */
.L_x_40:
[----:B-1----:R1:W2:Y:S02]  /*a380*/  SYNCS.PHASECHK.TRANS64.TRYWAIT P0, [R3+URZ+0x230], R0 ;  /* 0x00023000030075a7 */ /* 0x0022a400080011ff */
[----:B--2---:R-:W-:Y:S05]  /*a390*/  @!P0 NANOSLEEP.SYNCS 0x989680 ;  /* 0x009896800000895d */ /* 0x004fea0003900000 */
[----:B------:R-:W2:Y:S02]  /*a3a0*/  @!P0 SYNCS.PHASECHK.TRANS64 P0, [R3+URZ+0x230], R0 ;  /* 0x00023000030085a7 */ /* 0x000ea400080010ff */
[----:B--2---:R-:W-:Y:S05]  /*a3b0*/  @!P0 BRA `(.L_x_40) ;  /* 0xfffffffc00f08947 */ /* 0x004fea000383ffff */
[----:B------:R-:W-:Y:S05]  /*a3c0*/  BRA `(.L_x_155) ;  /* 0xffffff8000747947 */ /* 0x000fea000383ffff */
.L_x_44:
[----:B-1----:R-:W-:-:S07]  /*a3d0*/  MOV R0, UR4 ;  /* 0x0000000400007c02 */ /* 0x002fce0008000f00 */
.L_x_156:
[----:B-1----:R1:W2:Y:S02]  /*a3e0*/  SYNCS.PHASECHK.TRANS64.TRYWAIT P0, [R0+URZ], R3 ;  /* 0x00000003000075a7 */ /* 0x0022a400080011ff */
[----:B--2---:R-:W-:Y:S05]  /*a3f0*/  @!P0 NANOSLEEP.SYNCS 0x989680 ;  /* 0x009896800000895d */ /* 0x004fea0003900000 */
[----:B------:R-:W2:Y:S02]  /*a400*/  @!P0 SYNCS.PHASECHK.TRANS64 P0, [R0+URZ], R3 ;  /* 0x00000003000085a7 */ /* 0x000ea400080010ff */
[----:B--2---:R-:W-:Y:S05]  /*a410*/  @!P0 BRA `(.L_x_156) ;  /* 0xfffffffc00f08947 */ /* 0x004fea000383ffff */
[----:B------:R-:W-:Y:S05]  /*a420*/  BRA `(.L_x_157) ;  /* 0xffffff88001c7947 */ /* 0x000fea000383ffff */
.L_x_45:
[----:B------:R-:W-:-:S07]  /*a430*/  MOV R0, UR5 ;  /* 0x0000000500007c02 */ /* 0x000fce0008000f00 */
.L_x_158:
[----:B-1----:R1:W2:Y:S02]  /*a440*/  SYNCS.PHASECHK.TRANS64.TRYWAIT P0, [R0+URZ], R3 ;  /* 0x00000003000075a7 */ /* 0x0022a400080011ff */
[----:B--2---:R-:W-:Y:S05]  /*a450*/  @!P0 NANOSLEEP.SYNCS 0x989680 ;  /* 0x009896800000895d */ /* 0x004fea0003900000 */
[----:B------:R-:W2:Y:S02]  /*a460*/  @!P0 SYNCS.PHASECHK.TRANS64 P0, [R0+URZ], R3 ;  /* 0x00000003000085a7 */ /* 0x000ea400080010ff */
[----:B--2---:R-:W-:Y:S05]  /*a470*/  @!P0 BRA `(.L_x_158) ;  /* 0xfffffffc00f08947 */ /* 0x004fea000383ffff */
[----:B------:R-:W-:Y:S05]  /*a480*/  BRA `(.L_x_159) ;  /* 0xffffff8800287947 */ /* 0x000fea000383ffff */
.L_x_46:
[----:B------:R-:W-:-:S07]  /*a490*/  MOV R0, UR5 ;  /* 0x0000000500007c02 */ /* 0x000fce0008000f00 */
.L_x_160:
[----:B-1----:R1:W2:Y:S02]  /*a4a0*/  SYNCS.PHASECHK.TRANS64.TRYWAIT P0, [R0+URZ], R3 ;  /* 0x00000003000075a7 */ /* 0x0022a400080011ff */
[----:B--2---:R-:W-:Y:S05]  /*a4b0*/  @!P0 NANOSLEEP.SYNCS 0x989680 ;  /* 0x009896800000895d */ /* 0x004fea0003900000 */
[----:B------:R-:W2:Y:S02]  /*a4c0*/  @!P0 SYNCS.PHASECHK.TRANS64 P0, [R0+URZ], R3 ;  /* 0x00000003000085a7 */ /* 0x000ea400080010ff */
[----:B--2---:R-:W-:Y:S05]  /*a4d0*/  @!P0 BRA `(.L_x_160) ;  /* 0xfffffffc00f08947 */ /* 0x004fea000383ffff */
[----:B------:R-:W-:Y:S05]  /*a4e0*/  BRA `(.L_x_161) ;  /* 0xffffff8800347947 */ /* 0x000fea000383ffff */
.L_x_47:
[----:B------:R-:W-:-:S07]  /*a4f0*/  MOV R0, UR5 ;  /* 0x0000000500007c02 */ /* 0x000fce0008000f00 */
.L_x_162:
[----:B-1----:R1:W2:Y:S02]  /*a500*/  SYNCS.PHASECHK.TRANS64.TRYWAIT P0, [R0+URZ], R3 ;  /* 0x00000003000075a7 */ /* 0x0022a400080011ff */
[----:B--2---:R-:W-:Y:S05]  /*a510*/  @!P0 NANOSLEEP.SYNCS 0x989680 ;  /* 0x009896800000895d */ /* 0x004fea0003900000 */
[----:B------:R-:W2:Y:S02]  /*a520*/  @!P0 SYNCS.PHASECHK.TRANS64 P0, [R0+URZ], R3 ;  /* 0x00000003000085a7 */ /* 0x000ea400080010ff */
[----:B--2---:R-:W-:Y:S05]  /*a530*/  @!P0 BRA `(.L_x_162) ;  /* 0xfffffffc00f08947 */ /* 0x004fea000383ffff */
[----:B------:R-:W-:Y:S05]  /*a540*/  BRA `(.L_x_163) ;  /* 0xffffff8800407947 */ /* 0x000fea000383ffff */
.L_x_48:
[----:B------:R-:W-:-:S07]  /*a550*/  MOV R0, UR5 ;  /* 0x0000000500007c02 */ /* 0x000fce0008000f00 */
.L_x_164:
[----:B-1----:R1:W2:Y:S02]  /*a560*/  SYNCS.PHASECHK.TRANS64.TRYWAIT P0, [R0+URZ], R3 ;  /* 0x00000003000075a7 */ /* 0x0022a400080011ff */
[----:B--2---:R-:W-:Y:S05]  /*a570*/  @!P0 NANOSLEEP.SYNCS 0x989680 ;  /* 0x009896800000895d */ /* 0x004fea0003900000 */
[----:B------:R-:W2:Y:S02]  /*a580*/  @!P0 SYNCS.PHASECHK.TRANS64 P0, [R0+URZ], R3 ;  /* 0x00000003000085a7 */ /* 0x000ea400080010ff */
[----:B--2---:R-:W-:Y:S05]  /*a590*/  @!P0 BRA `(.L_x_164) ;  /* 0xfffffffc00f08947 */ /* 0x004fea000383ffff */
[----:B------:R-:W-:Y:S05]  /*a5a0*/  BRA `(.L_x_165) ;  /* 0xffffff88004c7947 */ /* 0x000fea000383ffff */
.L_x_49:
[----:B------:R-:W-:-:S07]  /*a5b0*/  MOV R0, UR5 ;  /* 0x0000000500007c02 */ /* 0x000fce0008000f00 */
.L_x_166:
[----:B-1----:R1:W2:Y:S02]  /*a5c0*/  SYNCS.PHASECHK.TRANS64.TRYWAIT P0, [R0+URZ], R3 ;  /* 0x00000003000075a7 */ /* 0x0022a400080011ff */
[----:B--2---:R-:W-:Y:S05]  /*a5d0*/  @!P0 NANOSLEEP.SYNCS 0x989680 ;  /* 0x009896800000895d */ /* 0x004fea0003900000 */
[----:B------:R-:W2:Y:S02]  /*a5e0*/  @!P0 SYNCS.PHASECHK.TRANS64 P0, [R0+URZ], R3 ;  /* 0x00000003000085a7 */ /* 0x000ea400080010ff */
[----:B--2---:R-:W-:Y:S05]  /*a5f0*/  @!P0 BRA `(.L_x_166) ;  /* 0xfffffffc00f08947 */ /* 0x004fea000383ffff */
[----:B------:R-:W-:Y:S05]  /*a600*/  BRA `(.L_x_167) ;  /* 0xffffff8800587947 */ /* 0x000fea000383ffff */
.L_x_50:
[----:B------:R-:W-:-:S07]  /*a610*/  MOV R0, UR5 ;  /* 0x0000000500007c02 */ /* 0x000fce0008000f00 */
.L_x_168:
[----:B-1----:R1:W2:Y:S02]  /*a620*/  SYNCS.PHASECHK.TRANS64.TRYWAIT P0, [R0+URZ], R3 ;  /* 0x00000003000075a7 */ /* 0x0022a400080011ff */
[----:B--2---:R-:W-:Y:S05]  /*a630*/  @!P0 NANOSLEEP.SYNCS 0x989680 ;  /* 0x009896800000895d */ /* 0x004fea0003900000 */
[----:B------:R-:W2:Y:S02]  /*a640*/  @!P0 SYNCS.PHASECHK.TRANS64 P0, [R0+URZ], R3 ;  /* 0x00000003000085a7 */ /* 0x000ea400080010ff */
[----:B--2---:R-:W-:Y:S05]  /*a650*/  @!P0 BRA `(.L_x_168) ;  /* 0xfffffffc00f08947 */ /* 0x004fea000383ffff */
[----:B------:R-:W-:Y:S05]  /*a660*/  BRA `(.L_x_169) ;  /* 0xffffff8800647947 */ /* 0x000fea000383ffff */
.L_x_51:
[----:B------:R-:W-:-:S07]  /*a670*/  MOV R0, UR5 ;  /* 0x0000000500007c02 */ /* 0x000fce0008000f00 */
.L_x_170:
[----:B-1----:R1:W2:Y:S02]  /*a680*/  SYNCS.PHASECHK.TRANS64.TRYWAIT P0, [R0+URZ], R3 ;  /* 0x00000003000075a7 */ /* 0x0022a400080011ff */
[----:B--2---:R-:W-:Y:S05]  /*a690*/  @!P0 NANOSLEEP.SYNCS 0x989680 ;  /* 0x009896800000895d */ /* 0x004fea0003900000 */
[----:B------:R-:W2:Y:S02]  /*a6a0*/  @!P0 SYNCS.PHASECHK.TRANS64 P0, [R0+URZ], R3 ;  /* 0x00000003000085a7 */ /* 0x000ea400080010ff */
[----:B--2---:R-:W-:Y:S05]  /*a6b0*/  @!P0 BRA `(.L_x_170) ;  /* 0xfffffffc00f08947 */ /* 0x004fea000383ffff */
[----:B------:R-:W-:Y:S05]  /*a6c0*/  BRA `(.L_x_171) ;  /* 0xffffff8800707947 */ /* 0x000fea000383ffff */
.L_x_52:
[----:B------:R-:W-:-:S07]  /*a6d0*/  MOV R0, UR5 ;  /* 0x0000000500007c02 */ /* 0x000fce0008000f00 */
.L_x_172:
[----:B-1----:R1:W2:Y:S02]  /*a6e0*/  SYNCS.PHASECHK.TRANS64.TRYWAIT P0, [R0+URZ], R3 ;  /* 0x00000003000075a7 */ /* 0x0022a400080011ff */
[----:B--2---:R-:W-:Y:S05]  /*a6f0*/  @!P0 NANOSLEEP.SYNCS 0x989680 ;  /* 0x009896800000895d */ /* 0x004fea0003900000 */
[----:B------:R-:W2:Y:S02]  /*a700*/  @!P0 SYNCS.PHASECHK.TRANS64 P0, [R0+URZ], R3 ;  /* 0x00000003000085a7 */ /* 0x000ea400080010ff */
[----:B--2---:R-:W-:Y:S05]  /*a710*/  @!P0 BRA `(.L_x_172) ;  /* 0xfffffffc00f08947 */ /* 0x004fea000383ffff */
[----:B------:R-:W-:Y:S05]  /*a720*/  BRA `(.L_x_173) ;  /* 0xffffff88007c7947 */ /* 0x000fea000383ffff */
.L_x_53:
[----:B------:R-:W-:-:S07]  /*a730*/  MOV R0, UR5 ;  /* 0x0000000500007c02 */ /* 0x000fce0008000f00 */
.L_x_174:
[----:B-1----:R1:W2:Y:S02]  /*a740*/  SYNCS.PHASECHK.TRANS64.TRYWAIT P0, [R0+URZ], R3 ;  /* 0x00000003000075a7 */ /* 0x0022a400080011ff */
[----:B--2---:R-:W-:Y:S05]  /*a750*/  @!P0 NANOSLEEP.SYNCS 0x989680 ;  /* 0x009896800000895d */ /* 0x004fea0003900000 */
[----:B------:R-:W2:Y:S02]  /*a760*/  @!P0 SYNCS.PHASECHK.TRANS64 P0, [R0+URZ], R3 ;  /* 0x00000003000085a7 */ /* 0x000ea400080010ff */
[----:B--2---:R-:W-:Y:S05]  /*a770*/  @!P0 BRA `(.L_x_174) ;  /* 0xfffffffc00f08947 */ /* 0x004fea000383ffff */
[----:B------:R-:W-:Y:S05]  /*a780*/  BRA `(.L_x_175) ;  /* 0xffffff8800887947 */ /* 0x000fea000383ffff */
.L_x_54:
[----:B------:R-:W-:-:S07]  /*a790*/  MOV R0, UR5 ;  /* 0x0000000500007c02 */ /* 0x000fce0008000f00 */
.L_x_176:
[----:B-1----:R1:W2:Y:S02]  /*a7a0*/  SYNCS.PHASECHK.TRANS64.TRYWAIT P0, [R0+URZ], R3 ;  /* 0x00000003000075a7 */ /* 0x0022a400080011ff */
[----:B--2---:R-:W-:Y:S05]  /*a7b0*/  @!P0 NANOSLEEP.SYNCS 0x989680 ;  /* 0x009896800000895d */ /* 0x004fea0003900000 */
[----:B------:R-:W2:Y:S02]  /*a7c0*/  @!P0 SYNCS.PHASECHK.TRANS64 P0, [R0+URZ], R3 ;  /* 0x00000003000085a7 */ /* 0x000ea400080010ff */
[----:B--2---:R-:W-:Y:S05]  /*a7d0*/  @!P0 BRA `(.L_x_176) ;  /* 0xfffffffc00f08947 */ /* 0x004fea000383ffff */
[----:B------:R-:W-:Y:S05]  /*a7e0*/  BRA `(.L_x_177) ;  /* 0xffffff8800947947 */ /* 0x000fea000383ffff */
.L_x_55:
[----:B------:R-:W-:-:S07]  /*a7f0*/  MOV R0, UR5 ;  /* 0x0000000500007c02 */ /* 0x000fce0008000f00 */
.L_x_178:
[----:B-1----:R1:W2:Y:S02]  /*a800*/  SYNCS.PHASECHK.TRANS64.TRYWAIT P0, [R0+URZ], R3 ;  /* 0x00000003000075a7 */ /* 0x0022a400080011ff */
[----:B--2---:R-:W-:Y:S05]  /*a810*/  @!P0 NANOSLEEP.SYNCS 0x989680 ;  /* 0x009896800000895d */ /* 0x004fea0003900000 */
[----:B------:R-:W2:Y:S02]  /*a820*/  @!P0 SYNCS.PHASECHK.TRANS64 P0, [R0+URZ], R3 ;  /* 0x00000003000085a7 */ /* 0x000ea400080010ff */
[----:B--2---:R-:W-:Y:S05]  /*a830*/  @!P0 BRA `(.L_x_178) ;  /* 0xfffffffc00f08947 */ /* 0x004fea000383ffff */
[----:B------:R-:W-:Y:S05]  /*a840*/  BRA `(.L_x_179) ;  /* 0xffffff8800a07947 */ /* 0x000fea000383ffff */
.L_x_56:
[----:B------:R-:W-:-:S07]  /*a850*/  MOV R0, UR5 ;  /* 0x0000000500007c02 */ /* 0x000fce0008000f00 */
.L_x_180:
[----:B-1----:R1:W2:Y:S02]  /*a860*/  SYNCS.PHASECHK.TRANS64.TRYWAIT P0, [R0+URZ], R3 ;  /* 0x00000003000075a7 */ /* 0x0022a400080011ff */
[----:B--2---:R-:W-:Y:S05]  /*a870*/  @!P0 NANOSLEEP.SYNCS 0x989680 ;  /* 0x009896800000895d */ /* 0x004fea0003900000 */
[----:B------:R-:W2:Y:S02]  /*a880*/  @!P0 SYNCS.PHASECHK.TRANS64 P0, [R0+URZ], R3 ;  /* 0x00000003000085a7 */ /* 0x000ea400080010ff */
[----:B--2---:R-:W-:Y:S05]  /*a890*/  @!P0 BRA `(.L_x_180) ;  /* 0xfffffffc00f08947 */ /* 0x004fea000383ffff */
[----:B------:R-:W-:Y:S05]  /*a8a0*/  BRA `(.L_x_181) ;  /* 0xffffff8800ac7947 */ /* 0x000fea000383ffff */
.L_x_57:
[----:B------:R-:W-:-:S07]  /*a8b0*/  MOV R0, UR5 ;  /* 0x0000000500007c02 */ /* 0x000fce0008000f00 */
.L_x_182:
[----:B-1----:R1:W2:Y:S02]  /*a8c0*/  SYNCS.PHASECHK.TRANS64.TRYWAIT P0, [R0+URZ], R3 ;  /* 0x00000003000075a7 */ /* 0x0022a400080011ff */
[----:B--2---:R-:W-:Y:S05]  /*a8d0*/  @!P0 NANOSLEEP.SYNCS 0x989680 ;  /* 0x009896800000895d */ /* 0x004fea0003900000 */
[----:B------:R-:W2:Y:S02]  /*a8e0*/  @!P0 SYNCS.PHASECHK.TRANS64 P0, [R0+URZ], R3 ;  /* 0x00000003000085a7 */ /* 0x000ea400080010ff */
[----:B--2---:R-:W-:Y:S05]  /*a8f0*/  @!P0 BRA `(.L_x_182) ;  /* 0xfffffffc00f08947 */ /* 0x004fea000383ffff */
[----:B------:R-:W-:Y:S05]  /*a900*/  BRA `(.L_x_183) ;  /* 0xffffff8800b87947 */ /* 0x000fea000383ffff */
.L_x_58:
[----:B------:R-:W-:-:S07]  /*a910*/  MOV R0, UR5 ;  /* 0x0000000500007c02 */ /* 0x000fce0008000f00 */
.L_x_184:
[----:B-1----:R1:W2:Y:S02]  /*a920*/  SYNCS.PHASECHK.TRANS64.TRYWAIT P0, [R0+URZ], R3 ;  /* 0x00000003000075a7 */ /* 0x0022a400080011ff */
[----:B--2---:R-:W-:Y:S05]  /*a930*/  @!P0 NANOSLEEP.SYNCS 0x989680 ;  /* 0x009896800000895d */ /* 0x004fea0003900000 */
[----:B------:R-:W2:Y:S02]  /*a940*/  @!P0 SYNCS.PHASECHK.TRANS64 P0, [R0+URZ], R3 ;  /* 0x00000003000085a7 */ /* 0x000ea400080010ff */
[----:B--2---:R-:W-:Y:S05]  /*a950*/  @!P0 BRA `(.L_x_184) ;  /* 0xfffffffc00f08947 */ /* 0x004fea000383ffff */
[----:B------:R-:W-:Y:S05]  /*a960*/  BRA `(.L_x_185) ;  /* 0xffffff8800c47947 */ /* 0x000fea000383ffff */
.L_x_59:
[----:B------:R-:W-:-:S07]  /*a970*/  MOV R0, UR5 ;  /* 0x0000000500007c02 */ /* 0x000fce0008000f00 */
.L_x_186:
[----:B-1----:R1:W2:Y:S02]  /*a980*/  SYNCS.PHASECHK.TRANS64.TRYWAIT P0, [R0+URZ], R3 ;  /* 0x00000003000075a7 */ /* 0x0022a400080011ff */
[----:B--2---:R-:W-:Y:S05]  /*a990*/  @!P0 NANOSLEEP.SYNCS 0x989680 ;  /* 0x009896800000895d */ /* 0x004fea0003900000 */
[----:B------:R-:W2:Y:S02]  /*a9a0*/  @!P0 SYNCS.PHASECHK.TRANS64 P0, [R0+URZ], R3 ;  /* 0x00000003000085a7 */ /* 0x000ea400080010ff */
[----:B--2---:R-:W-:Y:S05]  /*a9b0*/  @!P0 BRA `(.L_x_186) ;  /* 0xfffffffc00f08947 */ /* 0x004fea000383ffff */
[----:B------:R-:W-:Y:S05]  /*a9c0*/  BRA `(.L_x_187) ;  /* 0xffffff8800d07947 */ /* 0x000fea000383ffff */
.L_x_60:
[----:B------:R-:W-:-:S07]  /*a9d0*/  MOV R0, UR5 ;  /* 0x0000000500007c02 */ /* 0x000fce0008000f00 */
.L_x_188:
[----:B-1----:R1:W2:Y:S02]  /*a9e0*/  SYNCS.PHASECHK.TRANS64.TRYWAIT P0, [R0+URZ], R3 ;  /* 0x00000003000075a7 */ /* 0x0022a400080011ff */
[----:B--2---:R-:W-:Y:S05]  /*a9f0*/  @!P0 NANOSLEEP.SYNCS 0x989680 ;  /* 0x009896800000895d */ /* 0x004fea0003900000 */
[----:B------:R-:W2:Y:S02]  /*aa00*/  @!P0 SYNCS.PHASECHK.TRANS64 P0, [R0+URZ], R3 ;  /* 0x00000003000085a7 */ /* 0x000ea400080010ff */
[----:B--2---:R-:W-:Y:S05]  /*aa10*/  @!P0 BRA `(.L_x_188) ;  /* 0xfffffffc00f08947 */ /* 0x004fea000383ffff */
[----:B------:R-:W-:Y:S05]  /*aa20*/  BRA `(.L_x_189) ;  /* 0xffffff8800dc7947 */ /* 0x000fea000383ffff */
.L_x_61:
[----:B------:R-:W-:-:S07]  /*aa30*/  MOV R0, UR5 ;  /* 0x0000000500007c02 */ /* 0x000fce0008000f00 */
.L_x_190:
[----:B-1----:R1:W2:Y:S02]  /*aa40*/  SYNCS.PHASECHK.TRANS64.TRYWAIT P0, [R0+URZ], R3 ;  /* 0x00000003000075a7 */ /* 0x0022a400080011ff */
[----:B--2---:R-:W-:Y:S05]  /*aa50*/  @!P0 NANOSLEEP.SYNCS 0x989680 ;  /* 0x009896800000895d */ /* 0x004fea0003900000 */
[----:B------:R-:W2:Y:S02]  /*aa60*/  @!P0 SYNCS.PHASECHK.TRANS64 P0, [R0+URZ], R3 ;  /* 0x00000003000085a7 */ /* 0x000ea400080010ff */
[----:B--2---:R-:W-:Y:S05]  /*aa70*/  @!P0 BRA `(.L_x_190) ;  /* 0xfffffffc00f08947 */ /* 0x004fea000383ffff */
[----:B------:R-:W-:Y:S05]  /*aa80*/  BRA `(.L_x_191) ;  /* 0xffffff8800e87947 */ /* 0x000fea000383ffff */
.L_x_62:
[----:B------:R-:W-:-:S07]  /*aa90*/  MOV R0, UR5 ;  /* 0x0000000500007c02 */ /* 0x000fce0008000f00 */
.L_x_192:
[----:B-1----:R1:W2:Y:S02]  /*aaa0*/  SYNCS.PHASECHK.TRANS64.TRYWAIT P0, [R0+URZ], R3 ;  /* 0x00000003000075a7 */ /* 0x0022a400080011ff */
[----:B--2---:R-:W-:Y:S05]  /*aab0*/  @!P0 NANOSLEEP.SYNCS 0x989680 ;  /* 0x009896800000895d */ /* 0x004fea0003900000 */
[----:B------:R-:W2:Y:S02]  /*aac0*/  @!P0 SYNCS.PHASECHK.TRANS64 P0, [R0+URZ], R3 ;  /* 0x00000003000085a7 */ /* 0x000ea400080010ff */
[----:B--2---:R-:W-:Y:S05]  /*aad0*/  @!P0 BRA `(.L_x_192) ;  /* 0xfffffffc00f08947 */ /* 0x004fea000383ffff */
[----:B------:R-:W-:Y:S05]  /*aae0*/  BRA `(.L_x_193) ;  /* 0xffffff8800f47947 */ /* 0x000fea000383ffff */
.L_x_63:
[----:B------:R-:W-:-:S07]  /*aaf0*/  MOV R0, UR5 ;  /* 0x0000000500007c02 */ /* 0x000fce0008000f00 */
.L_x_194:
[----:B-1----:R1:W2:Y:S02]  /*ab00*/  SYNCS.PHASECHK.TRANS64.TRYWAIT P0, [R0+URZ], R3 ;  /* 0x00000003000075a7 */ /* 0x0022a400080011ff */
[----:B--2---:R-:W-:Y:S05]  /*ab10*/  @!P0 NANOSLEEP.SYNCS 0x989680 ;  /* 0x009896800000895d */ /* 0x004fea0003900000 */
[----:B------:R-:W2:Y:S02]  /*ab20*/  @!P0 SYNCS.PHASECHK.TRANS64 P0, [R0+URZ], R3 ;  /* 0x00000003000085a7 */ /* 0x000ea400080010ff */
[----:B--2---:R-:W-:Y:S05]  /*ab30*/  @!P0 BRA `(.L_x_194) ;  /* 0xfffffffc00f08947 */ /* 0x004fea000383ffff */
[----:B------:R-:W-:Y:S05]  /*ab40*/  BRA `(.L_x_195) ;  /* 0xffffff8c00007947 */ /* 0x000fea000383ffff */
.L_x_64:
[----:B------:R-:W-:-:S07]  /*ab50*/  MOV R0, UR5 ;  /* 0x0000000500007c02 */ /* 0x000fce0008000f00 */
.L_x_196:
[----:B-1----:R1:W2:Y:S02]  /*ab60*/  SYNCS.PHASECHK.TRANS64.TRYWAIT P0, [R0+URZ], R3 ;  /* 0x00000003000075a7 */ /* 0x0022a400080011ff */
[----:B--2---:R-:W-:Y:S05]  /*ab70*/  @!P0 NANOSLEEP.SYNCS 0x989680 ;  /* 0x009896800000895d */ /* 0x004fea0003900000 */
[----:B------:R-:W2:Y:S02]  /*ab80*/  @!P0 SYNCS.PHASECHK.TRANS64 P0, [R0+URZ], R3 ;  /* 0x00000003000085a7 */ /* 0x000ea400080010ff */
[----:B--2---:R-:W-:Y:S05]  /*ab90*/  @!P0 BRA `(.L_x_196) ;  /* 0xfffffffc00f08947 */ /* 0x004fea000383ffff */
[----:B------:R-:W-:Y:S05]  /*aba0*/  BRA `(.L_x_197) ;  /* 0xffffff8c000c7947 */ /* 0x000fea000383ffff */
.L_x_65:
[----:B------:R-:W-:-:S07]  /*abb0*/  MOV R0, UR5 ;  /* 0x0000000500007c02 */ /* 0x000fce0008000f00 */
.L_x_198:
[----:B-1----:R1:W2:Y:S02]  /*abc0*/  SYNCS.PHASECHK.TRANS64.TRYWAIT P0, [R0+URZ], R3 ;  /* 0x00000003000075a7 */ /* 0x0022a400080011ff */
[----:B--2---:R-:W-:Y:S05]  /*abd0*/  @!P0 NANOSLEEP.SYNCS 0x989680 ;  /* 0x009896800000895d */ /* 0x004fea0003900000 */
[----:B------:R-:W2:Y:S02]  /*abe0*/  @!P0 SYNCS.PHASECHK.TRANS64 P0, [R0+URZ], R3 ;  /* 0x00000003000085a7 */ /* 0x000ea400080010ff */
[----:B--2---:R-:W-:Y:S05]  /*abf0*/  @!P0 BRA `(.L_x_198) ;  /* 0xfffffffc00f08947 */ /* 0x004fea000383ffff */
[----:B------:R-:W-:Y:S05]  /*ac00*/  BRA `(.L_x_199) ;  /* 0xffffff8c00187947 */ /* 0x000fea000383ffff */
.L_x_66:
[----:B------:R-:W-:-:S07]  /*ac10*/  MOV R0, UR5 ;  /* 0x0000000500007c02 */ /* 0x000fce0008000f00 */
.L_x_200:
[----:B-1----:R1:W2:Y:S02]  /*ac20*/  SYNCS.PHASECHK.TRANS64.TRYWAIT P0, [R0+URZ], R3 ;  /* 0x00000003000075a7 */ /* 0x0022a400080011ff */
[----:B--2---:R-:W-:Y:S05]  /*ac30*/  @!P0 NANOSLEEP.SYNCS 0x989680 ;  /* 0x009896800000895d */ /* 0x004fea0003900000 */
[----:B------:R-:W2:Y:S02]  /*ac40*/  @!P0 SYNCS.PHASECHK.TRANS64 P0, [R0+URZ], R3 ;  /* 0x00000003000085a7 */ /* 0x000ea400080010ff */
[----:B--2---:R-:W-:Y:S05]  /*ac50*/  @!P0 BRA `(.L_x_200) ;  /* 0xfffffffc00f08947 */ /* 0x004fea000383ffff */
[----:B------:R-:W-:Y:S05]  /*ac60*/  BRA `(.L_x_201) ;  /* 0xffffff8c00247947 */ /* 0x000fea000383ffff */
.L_x_67:
[----:B------:R-:W-:-:S07]  /*ac70*/  MOV R0, UR5 ;  /* 0x0000000500007c02 */ /* 0x000fce0008000f00 */
.L_x_202:
[----:B-1----:R1:W2:Y:S02]  /*ac80*/  SYNCS.PHASECHK.TRANS64.TRYWAIT P0, [R0+URZ], R3 ;  /* 0x00000003000075a7 */ /* 0x0022a400080011ff */
[----:B--2---:R-:W-:Y:S05]  /*ac90*/  @!P0 NANOSLEEP.SYNCS 0x989680 ;  /* 0x009896800000895d */ /* 0x004fea0003900000 */
[----:B------:R-:W2:Y:S02]  /*aca0*/  @!P0 SYNCS.PHASECHK.TRANS64 P0, [R0+URZ], R3 ;  /* 0x00000003000085a7 */ /* 0x000ea400080010ff */
[----:B--2---:R-:W-:Y:S05]  /*acb0*/  @!P0 BRA `(.L_x_202) ;  /* 0xfffffffc00f08947 */ /* 0x004fea000383ffff */
[----:B------:R-:W-:Y:S05]  /*acc0*/  BRA `(.L_x_203) ;  /* 0xffffff8c00307947 */ /* 0x000fea000383ffff */
.L_x_68:
[----:B------:R-:W-:-:S07]  /*acd0*/  MOV R0, UR5 ;  /* 0x0000000500007c02 */ /* 0x000fce0008000f00 */
.L_x_204:
[----:B-1----:R1:W2:Y:S02]  /*ace0*/  SYNCS.PHASECHK.TRANS64.TRYWAIT P0, [R0+URZ], R3 ;  /* 0x00000003000075a7 */ /* 0x0022a400080011ff */
[----:B--2---:R-:W-:Y:S05]  /*acf0*/  @!P0 NANOSLEEP.SYNCS 0x989680 ;  /* 0x009896800000895d */ /* 0x004fea0003900000 */
[----:B------:R-:W2:Y:S02]  /*ad00*/  @!P0 SYNCS.PHASECHK.TRANS64 P0, [R0+URZ], R3 ;  /* 0x00000003000085a7 */ /* 0x000ea400080010ff */
[----:B--2---:R-:W-:Y:S05]  /*ad10*/  @!P0 BRA `(.L_x_204) ;  /* 0xfffffffc00f08947 */ /* 0x004fea000383ffff */
[----:B------:R-:W-:Y:S05]  /*ad20*/  BRA `(.L_x_205) ;  /* 0xffffff8c003c7947 */ /* 0x000fea000383ffff */
.L_x_69:
[----:B------:R-:W-:-:S07]  /*ad30*/  MOV R0, UR5 ;  /* 0x0000000500007c02 */ /* 0x000fce0008000f00 */
.L_x_206:
[----:B-1----:R1:W2:Y:S02]  /*ad40*/  SYNCS.PHASECHK.TRANS64.TRYWAIT P0, [R0+URZ], R3 ;  /* 0x00000003000075a7 */ /* 0x0022a400080011ff */
[----:B--2---:R-:W-:Y:S05]  /*ad50*/  @!P0 NANOSLEEP.SYNCS 0x989680 ;  /* 0x009896800000895d */ /* 0x004fea0003900000 */
[----:B------:R-:W2:Y:S02]  /*ad60*/  @!P0 SYNCS.PHASECHK.TRANS64 P0, [R0+URZ], R3 ;  /* 0x00000003000085a7 */ /* 0x000ea400080010ff */
[----:B--2---:R-:W-:Y:S05]  /*ad70*/  @!P0 BRA `(.L_x_206) ;  /* 0xfffffffc00f08947 */ /* 0x004fea000383ffff */
[----:B------:R-:W-:Y:S05]  /*ad80*/  BRA `(.L_x_207) ;  /* 0xffffff8c00487947 */ /* 0x000fea000383ffff */
.L_x_70:
[----:B------:R-:W-:-:S07]  /*ad90*/  MOV R0, UR5 ;  /* 0x0000000500007c02 */ /* 0x000fce0008000f00 */
.L_x_208:
[----:B-1----:R1:W2:Y:S02]  /*ada0*/  SYNCS.PHASECHK.TRANS64.TRYWAIT P0, [R0+URZ], R3 ;  /* 0x00000003000075a7 */ /* 0x0022a400080011ff */
[----:B--2---:R-:W-:Y:S05]  /*adb0*/  @!P0 NANOSLEEP.SYNCS 0x989680 ;  /* 0x009896800000895d */ /* 0x004fea0003900000 */
[----:B------:R-:W2:Y:S02]  /*adc0*/  @!P0 SYNCS.PHASECHK.TRANS64 P0, [R0+URZ], R3 ;  /* 0x00000003000085a7 */ /* 0x000ea400080010ff */
[----:B--2---:R-:W-:Y:S05]  /*add0*/  @!P0 BRA `(.L_x_208) ;  /* 0xfffffffc00f08947 */ /* 0x004fea000383ffff */
[----:B------:R-:W-:Y:S05]  /*ade0*/  BRA `(.L_x_209) ;  /* 0xffffff8c00547947 */ /* 0x000fea000383ffff */
.L_x_71:
[----:B------:R-:W-:-:S07]  /*adf0*/  MOV R0, UR5 ;  /* 0x0000000500007c02 */ /* 0x000fce0008000f00 */
.L_x_210:
[----:B-1----:R1:W2:Y:S02]  /*ae00*/  SYNCS.PHASECHK.TRANS64.TRYWAIT P0, [R0+URZ], R3 ;  /* 0x00000003000075a7 */ /* 0x0022a400080011ff */
[----:B--2---:R-:W-:Y:S05]  /*ae10*/  @!P0 NANOSLEEP.SYNCS 0x989680 ;  /* 0x009896800000895d */ /* 0x004fea0003900000 */
[----:B------:R-:W2:Y:S02]  /*ae20*/  @!P0 SYNCS.PHASECHK.TRANS64 P0, [R0+URZ], R3 ;  /* 0x00000003000085a7 */ /* 0x000ea400080010ff */
[----:B--2---:R-:W-:Y:S05]  /*ae30*/  @!P0 BRA `(.L_x_210) ;  /* 0xfffffffc00f08947 */ /* 0x004fea000383ffff */
[----:B------:R-:W-:Y:S05]  /*ae40*/  BRA `(.L_x_211) ;  /* 0xffffff8c00607947 */ /* 0x000fea000383ffff */
.L_x_72:
[----:B------:R-:W-:-:S07]  /*ae50*/  MOV R0, UR5 ;  /* 0x0000000500007c02 */ /* 0x000fce0008000f00 */
.L_x_212:
[----:B-1----:R1:W2:Y:S02]  /*ae60*/  SYNCS.PHASECHK.TRANS64.TRYWAIT P0, [R0+URZ], R3 ;  /* 0x00000003000075a7 */ /* 0x0022a400080011ff */
[----:B--2---:R-:W-:Y:S05]  /*ae70*/  @!P0 NANOSLEEP.SYNCS 0x989680 ;  /* 0x009896800000895d */ /* 0x004fea0003900000 */
[----:B------:R-:W2:Y:S02]  /*ae80*/  @!P0 SYNCS.PHASECHK.TRANS64 P0, [R0+URZ], R3 ;  /* 0x00000003000085a7 */ /* 0x000ea400080010ff */
[----:B--2---:R-:W-:Y:S05]  /*ae90*/  @!P0 BRA `(.L_x_212) ;  /* 0xfffffffc00f08947 */ /* 0x004fea000383ffff */
[----:B------:R-:W-:Y:S05]  /*aea0*/  BRA `(.L_x_213) ;  /* 0xffffff8c006c7947 */ /* 0x000fea000383ffff */
.L_x_73:
[----:B------:R-:W-:-:S07]  /*aeb0*/  MOV R0, UR5 ;  /* 0x0000000500007c02 */ /* 0x000fce0008000f00 */
.L_x_214:
[----:B-1----:R1:W2:Y:S02]  /*aec0*/  SYNCS.PHASECHK.TRANS64.TRYWAIT P0, [R0+URZ], R3 ;  /* 0x00000003000075a7 */ /* 0x0022a400080011ff */
[----:B--2---:R-:W-:Y:S05]  /*aed0*/  @!P0 NANOSLEEP.SYNCS 0x989680 ;  /* 0x009896800000895d */ /* 0x004fea0003900000 */
[----:B------:R-:W2:Y:S02]  /*aee0*/  @!P0 SYNCS.PHASECHK.TRANS64 P0, [R0+URZ], R3 ;  /* 0x00000003000085a7 */ /* 0x000ea400080010ff */
[----:B--2---:R-:W-:Y:S05]  /*aef0*/  @!P0 BRA `(.L_x_214) ;  /* 0xfffffffc00f08947 */ /* 0x004fea000383ffff */
[----:B------:R-:W-:Y:S05]  /*af00*/  BRA `(.L_x_215) ;  /* 0xffffff8c00787947 */ /* 0x000fea000383ffff */
.L_x_74:
[----:B------:R-:W-:-:S07]  /*af10*/  MOV R0, UR5 ;  /* 0x0000000500007c02 */ /* 0x000fce0008000f00 */
.L_x_216:
[----:B-1----:R1:W2:Y:S02]  /*af20*/  SYNCS.PHASECHK.TRANS64.TRYWAIT P0, [R0+URZ], R3 ;  /* 0x00000003000075a7 */ /* 0x0022a400080011ff */
[----:B--2---:R-:W-:Y:S05]  /*af30*/  @!P0 NANOSLEEP.SYNCS 0x989680 ;  /* 0x009896800000895d */ /* 0x004fea0003900000 */
[----:B------:R-:W2:Y:S02]  /*af40*/  @!P0 SYNCS.PHASECHK.TRANS64 P0, [R0+URZ], R3 ;  /* 0x00000003000085a7 */ /* 0x000ea400080010ff */
[----:B--2---:R-:W-:Y:S05]  /*af50*/  @!P0 BRA `(.L_x_216) ;  /* 0xfffffffc00f08947 */ /* 0x004fea000383ffff */
[----:B------:R-:W-:Y:S05]  /*af60*/  BRA `(.L_x_217) ;  /* 0xffffff8c00847947 */ /* 0x000fea000383ffff */
.L_x_77:
[----:B--2---:R2:W3:Y:S02]  /*af70*/  SYNCS.PHASECHK.TRANS64.TRYWAIT P0, [R2+URZ+0x290], R5 ;  /* 0x00029005020075a7 */ /* 0x0044e400080011ff */
[----:B---3--:R-:W-:Y:S05]  /*af80*/  @!P0 NANOSLEEP.SYNCS 0x989680 ;  /* 0x009896800000895d */ /* 0x008fea0003900000 */
[----:B------:R-:W3:Y:S02]  /*af90*/  @!P0 SYNCS.PHASECHK.TRANS64 P0, [R2+URZ+0x290], R5 ;  /* 0x00029005020085a7 */ /* 0x000ee400080010ff */
[----:B---3--:R-:W-:Y:S05]  /*afa0*/  @!P0 BRA `(.L_x_77) ;  /* 0xfffffffc00f08947 */ /* 0x008fea000383ffff */
[----:B------:R-:W-:Y:S05]  /*afb0*/  BRA `(.L_x_218) ;  /* 0xffffff8c00e07947 */ /* 0x000fea000383ffff */
.L_x_78:
[----:B------:R-:W-:-:S07]  /*afc0*/  MOV R2, UR4 ;  /* 0x0000000400027c02 */ /* 0x000fce0008000f00 */
.L_x_219:
[----:B--2---:R2:W3:Y:S02]  /*afd0*/  SYNCS.PHASECHK.TRANS64.TRYWAIT P0, [R2+URZ+0x240], R5 ;  /* 0x00024005020075a7 */ /* 0x0044e400080011ff */
[----:B---3--:R-:W-:Y:S05]  /*afe0*/  @!P0 NANOSLEEP.SYNCS 0x989680 ;  /* 0x009896800000895d */ /* 0x008fea0003900000 */
[----:B------:R-:W3:Y:S02]  /*aff0*/  @!P0 SYNCS.PHASECHK.TRANS64 P0, [R2+URZ+0x240], R5 ;  /* 0x00024005020085a7 */ /* 0x000ee400080010ff */
[----:B---3--:R-:W-:Y:S05]  /*b000*/  @!P0 BRA `(.L_x_219) ;  /* 0xfffffffc00f08947 */ /* 0x008fea000383ffff */
[----:B------:R-:W-:Y:S05]  /*b010*/  BRA `(.L_x_220) ;  /* 0xffffff8c00f07947 */ /* 0x000fea000383ffff */
.L_x_79:
[----:B--2---:R2:W3:Y:S02]  /*b020*/  SYNCS.PHASECHK.TRANS64.TRYWAIT P1, [R2+URZ+0x230], R5 ;  /* 0x00023005020075a7 */ /* 0x0044e400080211ff */
[----:B---3--:R-:W-:Y:S05]  /*b030*/  @!P1 NANOSLEEP.SYNCS 0x989680 ;  /* 0x009896800000995d */ /* 0x008fea0003900000 */
[----:B------:R-:W3:Y:S02]  /*b040*/  @!P1 SYNCS.PHASECHK.TRANS64 P1, [R2+URZ+0x230], R5 ;  /* 0x00023005020095a7 */ /* 0x000ee400080210ff */
[----:B---3--:R-:W-:Y:S05]  /*b050*/  @!P1 BRA `(.L_x_79) ;  /* 0xfffffffc00f09947 */ /* 0x008fea000383ffff */
[----:B------:R-:W-:Y:S05]  /*b060*/  BRA `(.L_x_221) ;  /* 0xffffff9000207947 */ /* 0x000fea000383ffff */
.L_x_82:
[----:B------:R-:W-:-:S07]  /*b070*/  MOV R0, UR4 ;  /* 0x0000000400007c02 */ /* 0x000fce0008000f00 */
.L_x_222:
[----:B--2---:R2:W3:Y:S02]  /*b080*/  SYNCS.PHASECHK.TRANS64.TRYWAIT P0, [R0+URZ+0x240], R3 ;  /* 0x00024003000075a7 */ /* 0x0044e400080011ff */
[----:B---3--:R-:W-:Y:S05]  /*b090*/  @!P0 NANOSLEEP.SYNCS 0x989680 ;  /* 0x009896800000895d */ /* 0x008fea0003900000 */
[----:B------:R-:W3:Y:S02]  /*b0a0*/  @!P0 SYNCS.PHASECHK.TRANS64 P0, [R0+URZ+0x240], R3 ;  /* 0x00024003000085a7 */ /* 0x000ee400080010ff */
[----:B---3--:R-:W-:Y:S05]  /*b0b0*/  @!P0 BRA `(.L_x_222) ;  /* 0xfffffffc00f08947 */ /* 0x008fea000383ffff */
[----:B------:R-:W-:Y:S05]  /*b0c0*/  BRA `(.L_x_81) ;  /* 0xffffff9000747947 */ /* 0x000fea000383ffff */
.L_x_91:
[----:B--2---:R-:W-:-:S04]  /*b0d0*/  MOV R0, UR5 ;  /* 0x0000000500007c02 */ /* 0x004fc80008000f00 */
[----:B------:R2:W3:Y:S03]  /*b0e0*/  SYNCS.PHASECHK.TRANS64.TRYWAIT P0, [R0+URZ+0x8], R7 ;  /* 0x00000807000075a7 */ /* 0x0004e600080011ff */
[----:B---3--:R-:W-:Y:S05]  /*b0f0*/  @!P0 NANOSLEEP.SYNCS 0x989680 ;  /* 0x009896800000895d */ /* 0x008fea0003900000 */
[----:B------:R-:W3:Y:S02]  /*b100*/  @!P0 SYNCS.PHASECHK.TRANS64 P0, [R0+URZ+0x8], R7 ;  /* 0x00000807000085a7 */ /* 0x000ee400080010ff */
[----:B---3--:R-:W-:Y:S05]  /*b110*/  @!P0 BRA `(.L_x_91) ;  /* 0xfffffffc00ec8947 */ /* 0x008fea000383ffff */
[----:B------:R-:W-:Y:S05]  /*b120*/  BRA `(.L_x_90) ;  /* 0xffffff9400287947 */ /* 0x000fea000383ffff */
.L_x_93:
[----:B------:R-:W-:Y:S01]  /*b130*/  BSSY B0, `(.L_x_223) ;  /* 0x0000006000007945 */ /* 0x000fe20003800000 */
[----:B------:R-:W-:-:S07]  /*b140*/  MOV R15, 0xffffffff ;  /* 0xffffffff000f7802 */ /* 0x000fce0000000f00 */
[----:B-12--5:R-:W-:Y:S05]  /*b150*/  WARPSYNC.COLLECTIVE R15, `(.L_x_224) ;  /* 0x000000000f0c7348 */ /* 0x026fea0003c00000 */
[----:B------:R-:W-:Y:S02]  /*b160*/  ELECT P6, UR79, PT ;  /* 0x00000000004f782f */ /* 0x000fe400038c0000 */
[----:B------:R-:W-:Y:S01]  /*b170*/  MOV R14, UR79 ;  /* 0x0000004f000e7c02 */ /* 0x000fe20008000f00 */
[----:B-12--5:R-:W-:Y:S10]  /*b180*/  ENDCOLLECTIVE ;  /* 0x000000000000791b */ /* 0x026ff40003800000 */
.L_x_224:
[----:B------:R-:W-:Y:S05]  /*b190*/  BSYNC B0 ;  /* 0x0000000000007941 */ /* 0x000fea0003800000 */
.L_x_223:
[----:B------:R-:W-:Y:S01]  /*b1a0*/  PLOP3.LUT P0, PT, P6, PT, PT, 0x80, 0x8 ;  /* 0x000000000008781c */ /* 0x000fe2000370f070 */
[----:B------:R-:W-:-:S12]  /*b1b0*/  BRA `(.L_x_225) ;  /* 0xffffff9400547947 */ /* 0x000fd8000383ffff */
.L_x_95:
[----:B--2---:R-:W-:-:S04]  /*b1c0*/  MOV R0, UR5 ;  /* 0x0000000500007c02 */ /* 0x004fc80008000f00 */
[----:B------:R2:W3:Y:S03]  /*b1d0*/  SYNCS.PHASECHK.TRANS64.TRYWAIT P0, [R0+URZ+0x8], R5 ;  /* 0x00000805000075a7 */ /* 0x0004e600080011ff */
[----:B---3--:R-:W-:Y:S05]  /*b1e0*/  @!P0 NANOSLEEP.SYNCS 0x989680 ;  /* 0x009896800000895d */ /* 0x008fea0003900000 */
[----:B------:R-:W3:Y:S02]  /*b1f0*/  @!P0 SYNCS.PHASECHK.TRANS64 P0, [R0+URZ+0x8], R5 ;  /* 0x00000805000085a7 */ /* 0x000ee400080010ff */
[----:B---3--:R-:W-:Y:S05]  /*b200*/  @!P0 BRA `(.L_x_95) ;  /* 0xfffffffc00ec8947 */ /* 0x008fea000383ffff */
[----:B------:R-:W-:Y:S05]  /*b210*/  BRA `(.L_x_94) ;  /* 0xffffff9400587947 */ /* 0x000fea000383ffff */
.L_x_96:
[----:B-1----:R1:W2:Y:S02]  /*b220*/  SYNCS.PHASECHK.TRANS64.TRYWAIT P0, [R0+URZ+0x230], R5 ;  /* 0x00023005000075a7 */ /* 0x0022a400080011ff */
[----:B--2---:R-:W-:Y:S05]  /*b230*/  @!P0 NANOSLEEP.SYNCS 0x989680 ;  /* 0x009896800000895d */ /* 0x004fea0003900000 */
[----:B------:R-:W2:Y:S02]  /*b240*/  @!P0 SYNCS.PHASECHK.TRANS64 P0, [R0+URZ+0x230], R5 ;  /* 0x00023005000085a7 */ /* 0x000ea400080010ff */
[----:B--2---:R-:W-:Y:S05]  /*b250*/  @!P0 BRA `(.L_x_96) ;  /* 0xfffffffc00f08947 */ /* 0x004fea000383ffff */
[----:B------:R-:W-:Y:S05]  /*b260*/  BRA `(.L_x_226) ;  /* 0xffffff98002c7947 */ /* 0x000fea000383ffff */
.L_x_98:
[----:B------:R-:W-:-:S07]  /*b270*/  MOV R0, UR19 ;  /* 0x0000001300007c02 */ /* 0x000fce0008000f00 */
.L_x_227:
[----:B-1----:R1:W2:Y:S02]  /*b280*/  SYNCS.PHASECHK.TRANS64.TRYWAIT P0, [R0+URZ+0x270], R5 ;  /* 0x00027005000075a7 */ /* 0x0022a400080011ff */
[----:B--2---:R-:W-:Y:S05]  /*b290*/  @!P0 NANOSLEEP.SYNCS 0x989680 ;  /* 0x009896800000895d */ /* 0x004fea0003900000 */
[----:B------:R-:W2:Y:S02]  /*b2a0*/  @!P0 SYNCS.PHASECHK.TRANS64 P0, [R0+URZ+0x270], R5 ;  /* 0x00027005000085a7 */ /* 0x000ea400080010ff */
[----:B--2---:R-:W-:Y:S05]  /*b2b0*/  @!P0 BRA `(.L_x_227) ;  /* 0xfffffffc00f08947 */ /* 0x004fea000383ffff */
[----:B------:R-:W-:Y:S05]  /*b2c0*/  BRA `(.L_x_228) ;  /* 0xffffff9800747947 */ /* 0x000fea000383ffff */
.L_x_101:
[----:B------:R-:W-:Y:S07]  /*b2d0*/  MOV R0, UR6 ;  /* 0x0000000600007c02 */ /* 0x000fee0008000f00 */
.L_x_229:
[----:B-1----:R1:W2:Y:S02]  /*b2e0*/  SYNCS.PHASECHK.TRANS64.TRYWAIT P0, [R0+URZ], R5 ;  /* 0x00000005000075a7 */ /* 0x0022a400080011ff */
[----:B--2---:R-:W-:Y:S05]  /*b2f0*/  @!P0 NANOSLEEP.SYNCS 0x989680 ;  /* 0x009896800000895d */ /* 0x004fea0003900000 */
[----:B------:R-:W2:Y:S02]  /*b300*/  @!P0 SYNCS.PHASECHK.TRANS64 P0, [R0+URZ], R5 ;  /* 0x00000005000085a7 */ /* 0x000ea400080010ff */
[----:B--2---:R-:W-:Y:S05]  /*b310*/  @!P0 BRA `(.L_x_229) ;  /* 0xfffffffc00f08947 */ /* 0x004fea000383ffff */
[----:B------:R-:W-:Y:S05]  /*b320*/  BRA `(.L_x_100) ;  /* 0xffffff98008c7947 */ /* 0x000fea000383ffff */
.L_x_105:
[----:B-1----:R-:W-:-:S07]  /*b330*/  MOV R0, UR4 ;  /* 0x0000000400007c02 */ /* 0x002fce0008000f00 */
.L_x_230:
[----:B-1----:R1:W2:Y:S02]  /*b340*/  SYNCS.PHASECHK.TRANS64.TRYWAIT P0, [R0+URZ], R3 ;  /* 0x00000003000075a7 */ /* 0x0022a400080011ff */
[----:B--2---:R-:W-:Y:S05]  /*b350*/  @!P0 NANOSLEEP.SYNCS 0x989680 ;  /* 0x009896800000895d */ /* 0x004fea0003900000 */
[----:B------:R-:W2:Y:S02]  /*b360*/  @!P0 SYNCS.PHASECHK.TRANS64 P0, [R0+URZ], R3 ;  /* 0x00000003000085a7 */ /* 0x000ea400080010ff */
[----:B--2---:R-:W-:Y:S05]  /*b370*/  @!P0 BRA `(.L_x_230) ;  /* 0xfffffffc00f08947 */ /* 0x004fea000383ffff */
[----:B------:R-:W-:Y:S05]  /*b380*/  BRA `(.L_x_231) ;  /* 0xffffff9c00447947 */ /* 0x000fea000383ffff */
.L_x_106:
[----:B------:R-:W-:-:S07]  /*b390*/  MOV R0, UR5 ;  /* 0x0000000500007c02 */ /* 0x000fce0008000f00 */
.L_x_232:
[----:B-1----:R1:W2:Y:S02]  /*b3a0*/  SYNCS.PHASECHK.TRANS64.TRYWAIT P0, [R0+URZ], R3 ;  /* 0x00000003000075a7 */ /* 0x0022a400080011ff */
[----:B--2---:R-:W-:Y:S05]  /*b3b0*/  @!P0 NANOSLEEP.SYNCS 0x989680 ;  /* 0x009896800000895d */ /* 0x004fea0003900000 */
[----:B------:R-:W2:Y:S02]  /*b3c0*/  @!P0 SYNCS.PHASECHK.TRANS64 P0, [R0+URZ], R3 ;  /* 0x00000003000085a7 */ /* 0x000ea400080010ff */
[----:B--2---:R-:W-:Y:S05]  /*b3d0*/  @!P0 BRA `(.L_x_232) ;  /* 0xfffffffc00f08947 */ /* 0x004fea000383ffff */
[----:B------:R-:W-:Y:S05]  /*b3e0*/  BRA `(.L_x_233) ;  /* 0xffffff9c00507947 */ /* 0x000fea000383ffff */
.L_x_107:
[----:B------:R-:W-:-:S07]  /*b3f0*/  MOV R0, UR5 ;  /* 0x0000000500007c02 */ /* 0x000fce0008000f00 */
.L_x_234:
[----:B-1----:R1:W2:Y:S02]  /*b400*/  SYNCS.PHASECHK.TRANS64.TRYWAIT P0, [R0+URZ], R3 ;  /* 0x00000003000075a7 */ /* 0x0022a400080011ff */
[----:B--2---:R-:W-:Y:S05]  /*b410*/  @!P0 NANOSLEEP.SYNCS 0x989680 ;  /* 0x009896800000895d */ /* 0x004fea0003900000 */
[----:B------:R-:W2:Y:S02]  /*b420*/  @!P0 SYNCS.PHASECHK.TRANS64 P0, [R0+URZ], R3 ;  /* 0x00000003000085a7 */ /* 0x000ea400080010ff */
[----:B--2---:R-:W-:Y:S05]  /*b430*/  @!P0 BRA `(.L_x_234) ;  /* 0xfffffffc00f08947 */ /* 0x004fea000383ffff */
[----:B------:R-:W-:Y:S05]  /*b440*/  BRA `(.L_x_235) ;  /* 0xffffff9c005c7947 */ /* 0x000fea000383ffff */
.L_x_110:
[----:B------:R-:W-:-:S07]  /*b450*/  MOV R0, UR13 ;  /* 0x0000000d00007c02 */ /* 0x000fce0008000f00 */
.L_x_236:
[----:B-1----:R1:W2:Y:S02]  /*b460*/  SYNCS.PHASECHK.TRANS64.TRYWAIT P1, [R0+URZ+0x2b0], R3 ;  /* 0x0002b003000075a7 */ /* 0x0022a400080211ff */
[----:B--2---:R-:W-:Y:S05]  /*b470*/  @!P1 NANOSLEEP.SYNCS 0x989680 ;  /* 0x009896800000995d */ /* 0x004fea0003900000 */
[----:B------:R-:W2:Y:S02]  /*b480*/  @!P1 SYNCS.PHASECHK.TRANS64 P1, [R0+URZ+0x2b0], R3 ;  /* 0x0002b003000095a7 */ /* 0x000ea400080210ff */
[----:B--2---:R-:W-:Y:S05]  /*b490*/  @!P1 BRA `(.L_x_236) ;  /* 0xfffffffc00f09947 */ /* 0x004fea000383ffff */
[----:B------:R-:W-:Y:S05]  /*b4a0*/  BRA `(.L_x_237) ;  /* 0xffffff9c00a87947 */ /* 0x000fea000383ffff */
.L_x_115:
[----:B--2---:R2:W3:Y:S02]  /*b4b0*/  SYNCS.PHASECHK.TRANS64.TRYWAIT P0, [R8+URZ+0x230], R5 ;  /* 0x00023005080075a7 */ /* 0x0044e400080011ff */
[----:B---3--:R-:W-:Y:S05]  /*b4c0*/  @!P0 NANOSLEEP.SYNCS 0x989680 ;  /* 0x009896800000895d */ /* 0x008fea0003900000 */
[----:B------:R-:W3:Y:S02]  /*b4d0*/  @!P0 SYNCS.PHASECHK.TRANS64 P0, [R8+URZ+0x230], R5 ;  /* 0x00023005080085a7 */ /* 0x000ee400080010ff */
[----:B---3--:R-:W-:Y:S05]  /*b4e0*/  @!P0 BRA `(.L_x_115) ;  /* 0xfffffffc00f08947 */ /* 0x008fea000383ffff */
[----:B------:R-:W-:Y:S05]  /*b4f0*/  BRA `(.L_x_238) ;  /* 0xffffffa000d87947 */ /* 0x000fea000383ffff */
.L_x_118:
[----:B------:R-:W-:Y:S07]  /*b500*/  MOV R0, UR21 ;  /* 0x0000001500007c02 */ /* 0x000fee0008000f00 */
.L_x_239:
[----:B--2---:R2:W3:Y:S02]  /*b510*/  SYNCS.PHASECHK.TRANS64.TRYWAIT P1, [R0+URZ+0x228], R5 ;  /* 0x00022805000075a7 */ /* 0x0044e400080211ff */
[----:B---3--:R-:W-:Y:S05]  /*b520*/  @!P1 NANOSLEEP.SYNCS 0x989680 ;  /* 0x009896800000995d */ /* 0x008fea0003900000 */
[----:B------:R-:W3:Y:S02]  /*b530*/  @!P1 SYNCS.PHASECHK.TRANS64 P1, [R0+URZ+0x228], R5 ;  /* 0x00022805000095a7 */ /* 0x000ee400080210ff */
[----:B---3--:R-:W-:Y:S05]  /*b540*/  @!P1 BRA `(.L_x_239) ;  /* 0xfffffffc00f09947 */ /* 0x008fea000383ffff */
[----:B------:R-:W-:Y:S05]  /*b550*/  BRA `(.L_x_117) ;  /* 0xffffffa800547947 */ /* 0x000fea000383ffff */
.L_x_121:
[----:B--2---:R-:W-:Y:S07]  /*b560*/  MOV R5, UR21 ;  /* 0x0000001500057c02 */ /* 0x004fee0008000f00 */
.L_x_240:
[----:B--2---:R2:W3:Y:S02]  /*b570*/  SYNCS.PHASECHK.TRANS64.TRYWAIT P0, [R5+URZ+0x210], R4 ;  /* 0x00021004050075a7 */ /* 0x0044e400080011ff */
[----:B---3--:R-:W-:Y:S05]  /*b580*/  @!P0 NANOSLEEP.SYNCS 0x989680 ;  /* 0x009896800000895d */ /* 0x008fea0003900000 */
[----:B------:R-:W3:Y:S02]  /*b590*/  @!P0 SYNCS.PHASECHK.TRANS64 P0, [R5+URZ+0x210], R4 ;  /* 0x00021004050085a7 */ /* 0x000ee400080010ff */
[----:B---3--:R-:W-:Y:S05]  /*b5a0*/  @!P0 BRA `(.L_x_240) ;  /* 0xfffffffc00f08947 */ /* 0x008fea000383ffff */
[----:B------:R-:W-:Y:S05]  /*b5b0*/  BRA `(.L_x_241) ;  /* 0xffffffa800ac7947 */ /* 0x000fea000383ffff */
.L_x_122:
[----:B------:R-:W-:Y:S07]  /*b5c0*/  MOV R5, UR21 ;  /* 0x0000001500057c02 */ /* 0x000fee0008000f00 */
.L_x_242:
[----:B--2---:R2:W3:Y:S02]  /*b5d0*/  SYNCS.PHASECHK.TRANS64.TRYWAIT P0, [R5+URZ+0x218], R4 ;  /* 0x00021804050075a7 */ /* 0x0044e400080011ff */
[----:B---3--:R-:W-:Y:S05]  /*b5e0*/  @!P0 NANOSLEEP.SYNCS 0x989680 ;  /* 0x009896800000895d */ /* 0x008fea0003900000 */
[----:B------:R-:W3:Y:S02]  /*b5f0*/  @!P0 SYNCS.PHASECHK.TRANS64 P0, [R5+URZ+0x218], R4 ;  /* 0x00021804050085a7 */ /* 0x000ee400080010ff */
[----:B---3--:R-:W-:Y:S05]  /*b600*/  @!P0 BRA `(.L_x_242) ;  /* 0xfffffffc00f08947 */ /* 0x008fea000383ffff */
[----:B------:R-:W-:Y:S05]  /*b610*/  BRA `(.L_x_243) ;  /* 0xffffffa800f07947 */ /* 0x000fea000383ffff */
.L_x_124:
[----:B------:R-:W-:-:S07]  /*b620*/  MOV R0, UR21 ;  /* 0x0000001500007c02 */ /* 0x000fce0008000f00 */
.L_x_244:
[----:B--2---:R2:W3:Y:S02]  /*b630*/  SYNCS.PHASECHK.TRANS64.TRYWAIT P0, [R0+URZ+0x210], R3 ;  /* 0x00021003000075a7 */ /* 0x0044e400080011ff */
[----:B---3--:R-:W-:Y:S05]  /*b640*/  @!P0 NANOSLEEP.SYNCS 0x989680 ;  /* 0x009896800000895d */ /* 0x008fea0003900000 */
[----:B------:R-:W3:Y:S02]  /*b650*/  @!P0 SYNCS.PHASECHK.TRANS64 P0, [R0+URZ+0x210], R3 ;  /* 0x00021003000085a7 */ /* 0x000ee400080010ff */
[----:B---3--:R-:W-:Y:S05]  /*b660*/  @!P0 BRA `(.L_x_244) ;  /* 0xfffffffc00f08947 */ /* 0x008fea000383ffff */
[----:B------:R-:W-:Y:S05]  /*b670*/  BRA `(.L_x_245) ;  /* 0xffffffac00647947 */ /* 0x000fea000383ffff */
.L_x_126:
[----:B-1----:R1:W2:Y:S02]  /*b680*/  SYNCS.PHASECHK.TRANS64.TRYWAIT P0, [R3+URZ+0x230], R0 ;  /* 0x00023000030075a7 */ /* 0x0022a400080011ff */
[----:B--2---:R-:W-:Y:S05]  /*b690*/  @!P0 NANOSLEEP.SYNCS 0x989680 ;  /* 0x009896800000895d */ /* 0x004fea0003900000 */
[----:B------:R-:W2:Y:S02]  /*b6a0*/  @!P0 SYNCS.PHASECHK.TRANS64 P0, [R3+URZ+0x230], R0 ;  /* 0x00023000030085a7 */ /* 0x000ea400080010ff */
[----:B--2---:R-:W-:Y:S05]  /*b6b0*/  @!P0 BRA `(.L_x_126) ;  /* 0xfffffffc00f08947 */ /* 0x004fea000383ffff */
[----:B------:R-:W-:Y:S05]  /*b6c0*/  BRA `(.L_x_246) ;  /* 0xffffffb000207947 */ /* 0x000fea000383ffff */
.L_x_137:
[----:B-1----:R1:W2:Y:S02]  /*b6d0*/  SYNCS.PHASECHK.TRANS64.TRYWAIT P1, [R3+URZ+0x200], R0 ;  /* 0x00020000030075a7 */ /* 0x0022a400080211ff */
[----:B--2---:R-:W-:Y:S05]  /*b6e0*/  @!P1 NANOSLEEP.SYNCS 0x989680 ;  /* 0x009896800000995d */ /* 0x004fea0003900000 */
[----:B------:R-:W2:Y:S02]  /*b6f0*/  @!P1 SYNCS.PHASECHK.TRANS64 P1, [R3+URZ+0x200], R0 ;  /* 0x00020000030095a7 */ /* 0x000ea400080210ff */
[----:B--2---:R-:W-:Y:S05]  /*b700*/  @!P1 BRA `(.L_x_137) ;  /* 0xfffffffc00f09947 */ /* 0x004fea000383ffff */
[----:B------:R-:W-:Y:S05]  /*b710*/  BRA `(.L_x_136) ;  /* 0xffffffbc00a07947 */ /* 0x000fea000383ffff */
.L_x_139:
[----:B-1----:R1:W4:Y:S02]  /*b720*/  SYNCS.PHASECHK.TRANS64.TRYWAIT P0, [R144+URZ+0x250], R5 ;  /* 0x00025005900075a7 */ /* 0x00232400080011ff */
[----:B----4-:R-:W-:Y:S05]  /*b730*/  @!P0 NANOSLEEP.SYNCS 0x989680 ;  /* 0x009896800000895d */ /* 0x010fea0003900000 */
[----:B------:R-:W4:Y:S02]  /*b740*/  @!P0 SYNCS.PHASECHK.TRANS64 P0, [R144+URZ+0x250], R5 ;  /* 0x00025005900085a7 */ /* 0x000f2400080010ff */
[----:B----4-:R-:W-:Y:S05]  /*b750*/  @!P0 BRA `(.L_x_139) ;  /* 0xfffffffc00f08947 */ /* 0x010fea000383ffff */
[----:B------:R-:W-:Y:S05]  /*b760*/  BRA `(.L_x_138) ;  /* 0xffffffbc00fc7947 */ /* 0x000fea000383ffff */
.L_x_147:
[----:B--2---:R2:W3:Y:S02]  /*b770*/  SYNCS.PHASECHK.TRANS64.TRYWAIT P0, [R114+URZ+0x200], R3 ;  /* 0x00020003720075a7 */ /* 0x0044e400080011ff */
[----:B---3--:R-:W-:Y:S05]  /*b780*/  @!P0 NANOSLEEP.SYNCS 0x989680 ;  /* 0x009896800000895d */ /* 0x008fea0003900000 */
[----:B------:R-:W3:Y:S02]  /*b790*/  @!P0 SYNCS.PHASECHK.TRANS64 P0, [R114+URZ+0x200], R3 ;  /* 0x00020003720085a7 */ /* 0x000ee400080010ff */
[----:B---3--:R-:W-:Y:S05]  /*b7a0*/  @!P0 BRA `(.L_x_147) ;  /* 0xfffffffc00f08947 */ /* 0x008fea000383ffff */
[----:B------:R-:W-:Y:S05]  /*b7b0*/  BRA `(.L_x_146) ;  /* 0xffffffd400007947 */ /* 0x000fea000383ffff */
        .weak           $__internal_0_$__cuda_sm10x_tcgen05_guardrail_trap_col_being_dealloced_not_returned_by_alloc
        .type           $__internal_0_$__cuda_sm10x_tcgen05_guardrail_trap_col_being_dealloced_not_returned_by_alloc,@function
        .size           $__internal_0_$__cuda_sm10x_tcgen05_guardrail_trap_col_being_dealloced_not_returned_by_alloc,($__internal_1_$__cuda_sm10x_tcgen05_guardrail_trap_phase_invalid_during_alloc - $__internal_0_$__cuda_sm10x_tcgen05_guardrail_trap_col_being_dealloced_not_returned_by_alloc)
$__internal_0_$__cuda_sm10x_tcgen05_guardrail_trap_col_being_dealloced_not_returned_by_alloc:
[----:B------:R-:W-:Y:S05]  /*b7c0*/  BPT.TRAP 0x1 ;  /* 0x000000040000795c */ /* 0x000fea0000300000 */
[----:B------:R-:W-:-:S04]  /*b7d0*/  HFMA2 R3, -RZ, RZ, 0, 0 ;  /* 0x00000000ff037431 */ /* 0x000fc800000001ff */
[----:B------:R-:W-:Y:S05]  /*b7e0*/  RET.REL.NODEC R2 `(_ZN7cutlass13device_kernelINS_4gemm6kernel13GemmUniversalIN4cute5tupleIJiiiiEEENS1_10collective13CollectiveMmaINS1_35MainloopSm100TmaUmmaWarpSpecializedILi32ELi2ELi4ENS5_IJNS4_1CILi4EEENSA_ILi1EEESC_EEEEENS5_IJNSA_ILi256EEENSA_ILi128EEENSA_ILi32EEEEEEaNS5_IJlSC_lEEEaSJ_NS4_8TiledMMAINS4_8MMA_AtomIJNS4_21SM100_MMA_S8_2x1SM_SSIaaiLi256ELi128ELNS4_4UMMA5MajorE0ELSO_0ELNSN_8SaturateE0EEEEEENS4_6LayoutINS5_IJSC_SC_SC_EEENS5_IJNSA_ILi0EEESU_SU_EEEEENS5_IJNS4_10UnderscoreESX_SX_EEEEENS4_18SM100_TMA_2SM_LOADENS4_14ComposedLayoutINS4_7SwizzleILi1ELi4ELi3EEENS4_18smem_ptr_flag_bitsILi8EEENSS_INS5_IJNSA_ILi8EEESH_EEENS5_IJSH_SC_EEEEEEEvNS4_8identityENS4_28SM100_TMA_2SM_LOAD_MULTICASTES1A_vS1B_EENS_8epilogue10collective18CollectiveEpilogueINS1E_23Sm100TmaWarpSpecializedILi2ELi2ELi64ELb0ELb0EEEJNS5_IJSG_SG_SH_EEENS5_IJNSS_ISG_SC_EENSS_INSA_ILi64EEESC_EEEEEaSJ_aSJ_NS1E_6fusion15FusionCallbacksIS1I_NS1O_17LinearCombinationIaiaiLNS_15FloatRoundStyleE2EEES1J_S1N_JEEENS4_5SM1004TMEM4LOAD26SM100_TMEM_LOAD_32dp32b64xENS4_13SM90_TMA_LOADENS11_INS12_ILi2ELi4ELi3EEES15_NSS_INS5_IJS16_S1L_EEENS5_IJS1L_SC_EEEEEEENS4_39AutoVectorizingCopyWithAssumedAlignmentILi128EEENS4_14SM90_TMA_STOREES23_S25_S25_EEEvvEEEEvNT_6ParamsE) ;  /* 0xffffff4802047950 */ /* 0x000fea0003c3ffff */
        .weak           $__internal_1_$__cuda_sm10x_tcgen05_guardrail_trap_phase_invalid_during_alloc
        .type           $__internal_1_$__cuda_sm10x_tcgen05_guardrail_trap_phase_invalid_during_alloc,@function
        .size           $__internal_1_$__cuda_sm10x_tcgen05_guardrail_trap_phase_invalid_during_alloc,($__internal_2_$__cuda_sm10x_tcgen05_guardrail_trap_unallocated_columns_being_dealloced - $__internal_1_$__cuda_sm10x_tcgen05_guardrail_trap_phase_invalid_during_alloc)
$__internal_1_$__cuda_sm10x_tcgen05_guardrail_trap_phase_invalid_during_alloc:
[----:B------:R-:W-:Y:S05]  /*b7f0*/  BPT.TRAP 0x1 ;  /* 0x000000040000795c */ /* 0x000fea0000300000 */
[----:B------:R-:W-:-:S04]  /*b800*/  MOV R5, 0x0 ;  /* 0x0000000000057802 */ /* 0x000fc80000000f00 */
[----:B------:R-:W-:Y:S05]  /*b810*/  RET.REL.NODEC R4 `(_ZN7cutlass13device_kernelINS_4gemm6kernel13GemmUniversalIN4cute5tupleIJiiiiEEENS1_10collective13CollectiveMmaINS1_35MainloopSm100TmaUmmaWarpSpecializedILi32ELi2ELi4ENS5_IJNS4_1CILi4EEENSA_ILi1EEESC_EEEEENS5_IJNSA_ILi256EEENSA_ILi128EEENSA_ILi32EEEEEEaNS5_IJlSC_lEEEaSJ_NS4_8TiledMMAINS4_8MMA_AtomIJNS4_21SM100_MMA_S8_2x1SM_SSIaaiLi256ELi128ELNS4_4UMMA5MajorE0ELSO_0ELNSN_8SaturateE0EEEEEENS4_6LayoutINS5_IJSC_SC_SC_EEENS5_IJNSA_ILi0EEESU_SU_EEEEENS5_IJNS4_10UnderscoreESX_SX_EEEEENS4_18SM100_TMA_2SM_LOADENS4_14ComposedLayoutINS4_7SwizzleILi1ELi4ELi3EEENS4_18smem_ptr_flag_bitsILi8EEENSS_INS5_IJNSA_ILi8EEESH_EEENS5_IJSH_SC_EEEEEEEvNS4_8identityENS4_28SM100_TMA_2SM_LOAD_MULTICASTES1A_vS1B_EENS_8epilogue10collective18CollectiveEpilogueINS1E_23Sm100TmaWarpSpecializedILi2ELi2ELi64ELb0ELb0EEEJNS5_IJSG_SG_SH_EEENS5_IJNSS_ISG_SC_EENSS_INSA_ILi64EEESC_EEEEEaSJ_aSJ_NS1E_6fusion15FusionCallbacksIS1I_NS1O_17LinearCombinationIaiaiLNS_15FloatRoundStyleE2EEES1J_S1N_JEEENS4_5SM1004TMEM4LOAD26SM100_TMEM_LOAD_32dp32b64xENS4_13SM90_TMA_LOADENS11_INS12_ILi2ELi4ELi3EEES15_NSS_INS5_IJS16_S1L_EEENS5_IJS1L_SC_EEEEEEENS4_39AutoVectorizingCopyWithAssumedAlignmentILi128EEENS4_14SM90_TMA_STOREES23_S25_S25_EEEvvEEEEvNT_6ParamsE) ;  /* 0xffffff4404f87950 */ /* 0x000fea0003c3ffff */
        .weak           $__internal_2_$__cuda_sm10x_tcgen05_guardrail_trap_unallocated_columns_being_dealloced
        .type           $__internal_2_$__cuda_sm10x_tcgen05_guardrail_trap_unallocated_columns_being_dealloced,@function
        .size           $__internal_2_$__cuda_sm10x_tcgen05_guardrail_trap_unallocated_columns_being_dealloced,(.L_x_248 - $__internal_2_$__cuda_sm10x_tcgen05_guardrail_trap_unallocated_columns_being_dealloced)
$__internal_2_$__cuda_sm10x_tcgen05_guardrail_trap_unallocated_columns_being_dealloced:
[----:B------:R-:W-:Y:S05]  /*b820*/  BPT.TRAP 0x1 ;  /* 0x000000040000795c */ /* 0x000fea0000300000 */
[----:B------:R-:W-:-:S04]  /*b830*/  HFMA2 R3, -RZ, RZ, 0, 0 ;  /* 0x00000000ff037431 */ /* 0x000fc800000001ff */
[----:B------:R-:W-:Y:S05]  /*b840*/  RET.REL.NODEC R2 `(_ZN7cutlass13device_kernelINS_4gemm6kernel13GemmUniversalIN4cute5tupleIJiiiiEEENS1_10collective13CollectiveMmaINS1_35MainloopSm100TmaUmmaWarpSpecializedILi32ELi2ELi4ENS5_IJNS4_1CILi4EEENSA_ILi1EEESC_EEEEENS5_IJNSA_ILi256EEENSA_ILi128EEENSA_ILi32EEEEEEaNS5_IJlSC_lEEEaSJ_NS4_8TiledMMAINS4_8MMA_AtomIJNS4_21SM100_MMA_S8_2x1SM_SSIaaiLi256ELi128ELNS4_4UMMA5MajorE0ELSO_0ELNSN_8SaturateE0EEEEEENS4_6LayoutINS5_IJSC_SC_SC_EEENS5_IJNSA_ILi0EEESU_SU_EEEEENS5_IJNS4_10UnderscoreESX_SX_EEEEENS4_18SM100_TMA_2SM_LOADENS4_14ComposedLayoutINS4_7SwizzleILi1ELi4ELi3EEENS4_18smem_ptr_flag_bitsILi8EEENSS_INS5_IJNSA_ILi8EEESH_EEENS5_IJSH_SC_EEEEEEEvNS4_8identityENS4_28SM100_TMA_2SM_LOAD_MULTICASTES1A_vS1B_EENS_8epilogue10collective18CollectiveEpilogueINS1E_23Sm100TmaWarpSpecializedILi2ELi2ELi64ELb0ELb0EEEJNS5_IJSG_SG_SH_EEENS5_IJNSS_ISG_SC_EENSS_INSA_ILi64EEESC_EEEEEaSJ_aSJ_NS1E_6fusion15FusionCallbacksIS1I_NS1O_17LinearCombinationIaiaiLNS_15FloatRoundStyleE2EEES1J_S1N_JEEENS4_5SM1004TMEM4LOAD26SM100_TMEM_LOAD_32dp32b64xENS4_13SM90_TMA_LOADENS11_INS12_ILi2ELi4ELi3EEES15_NSS_INS5_IJS16_S1L_EEENS5_IJS1L_SC_EEEEEEENS4_39AutoVectorizingCopyWithAssumedAlignmentILi128EEENS4_14SM90_TMA_STOREES23_S25_S25_EEEvvEEEEvNT_6ParamsE) ;  /* 0xffffff4402ec7950 */ /* 0x000fea0003c3ffff */
.L_x_247:
[----:B------:R-:W-:-:S00]  /*b850*/  BRA `(.L_x_247) ;  /* 0xfffffffc00fc7947 */ /* 0x000fc0000383ffff */
[----:B------:R-:W-:-:S00]  /*b860*/  NOP ;  /* 0x0000000000007918 */ /* 0x000fc00000000000 */
        /* <DEDUP_REMOVED lines=9> */
.L_x_248:


//--------------------- .nv.global.init           --------------------------
	.section	.nv.global.init,"aw",@progbits
.nv.global.init:
	.type		$str$27,@object
	.size		$str$27,($str$28 - $str$27)
$str$27:
        /*0000*/ 	.byte	0x28, 0x61, 0x64, 0x64, 0x72, 0x65, 0x73, 0x73, 0x20, 0x26, 0x20, 0x6d, 0x61, 0x73, 0x6b, 0x29
        /*0010*/ 	.byte	0x20, 0x3d, 0x3d, 0x20, 0x30, 0x00
	.type		$str$28,@object
	.size		$str$28,($str$26 - $str$28)
$str$28:
        /*0016*/ 	.byte	0x2f, 0x74, 0x6d, 0x70, 0x2f, 0x63, 0x75, 0x74, 0x6c, 0x61, 0x73, 0x73, 0x5f, 0x73, 0x77, 0x65
        /*0026*/ 	.byte	0x65, 0x70, 0x5f, 0x73, 0x72, 0x63, 0x2f, 0x69, 0x6e, 0x63, 0x6c, 0x75, 0x64, 0x65, 0x2f, 0x63
        /*0036*/ 	.byte	0x75, 0x74, 0x65, 0x2f, 0x70, 0x6f, 0x69, 0x6e, 0x74, 0x65, 0x72, 0x5f, 0x66, 0x6c, 0x61, 0x67
        /*0046*/ 	.byte	0x67, 0x65, 0x64, 0x2e, 0x68, 0x70, 0x70, 0x00
	.type		$str$26,@object
	.size		$str$26,($str$25 - $str$26)
$str$26:
        /*004e*/ 	.byte	0x2f, 0x74, 0x6d, 0x70, 0x2f, 0x63, 0x75, 0x74, 0x6c, 0x61, 0x73, 0x73, 0x5f, 0x73, 0x77, 0x65
        /*005e*/ 	.byte	0x65, 0x70, 0x5f, 0x73, 0x72, 0x63, 0x2f, 0x69, 0x6e, 0x63, 0x6c, 0x75, 0x64, 0x65, 0x2f, 0x63
        /*006e*/ 	.byte	0x75, 0x74, 0x65, 0x2f, 0x61, 0x74, 0x6f, 0x6d, 0x2f, 0x63, 0x6f, 0x70, 0x79, 0x5f, 0x74, 0x72
        /*007e*/ 	.byte	0x61, 0x69, 0x74, 0x73, 0x5f, 0x73, 0x6d, 0x31, 0x30, 0x30, 0x2e, 0x68, 0x70, 0x70, 0x00
	.type		$str$25,@object
	.size		$str$25,(__unnamed_1 - $str$25)
$str$25:
        /*008d*/ 	.byte	0x28, 0x28, 0x75, 0x69, 0x6e, 0x74, 0x33, 0x32, 0x5f, 0x74, 0x28, 0x74, 0x68, 0x72, 0x65, 0x61
        /*009d*/ 	.byte	0x64, 0x49, 0x64, 0x78, 0x2e, 0x78, 0x29, 0x20, 0x2f, 0x20, 0x33, 0x32, 0x29, 0x20, 0x25, 0x20
        /*00ad*/ 	.byte	0x34, 0x29, 0x20, 0x3d, 0x3d, 0x20, 0x28, 0x28, 0x28, 0x74, 0x6d, 0x65, 0x6d, 0x5f, 0x61, 0x64
        /*00bd*/ 	.byte	0x64, 0x72, 0x20, 0x3e, 0x3e, 0x20, 0x31, 0x36, 0x29, 0x20, 0x2f, 0x20, 0x33, 0x32, 0x29, 0x20
        /*00cd*/ 	.byte	0x25, 0x20, 0x34, 0x29, 0x00
	.type		__unnamed_1,@object
	.size		__unnamed_1,(__unnamed_2 - __unnamed_1)
__unnamed_1:
        /*00d2*/ 	.byte	0x61, 0x75, 0x74, 0x6f, 0x20, 0x63, 0x75, 0x74, 0x65, 0x3a, 0x3a, 0x61, 0x73, 0x5f, 0x70, 0x6f
        /* <DEDUP_REMOVED lines=24> */
        /*0262*/ 	.byte	0x5d, 0x00
	.type		__unnamed_2,@object
	.size		__unnamed_2,(.L_2 - __unnamed_2)
__unnamed_2:
        /* <DEDUP_REMOVED lines=42> */
        /*0504*/ 	.byte	0x43, 0x3c, 0x30, 0x3e, 0x3e, 0x3e, 0x3e, 0x5d, 0x00
.L_2:


//--------------------- .nv.shared._ZN7cutlass13device_kernelINS_4gemm6kernel13GemmUniversalIN4cute5tupleIJiiiiEEENS1_10collective13CollectiveMmaINS1_35MainloopSm100TmaUmmaWarpSpecializedILi32ELi2ELi4ENS5_IJNS4_1CILi4EEENSA_ILi1EEESC_EEEEENS5_IJNSA_ILi256EEENSA_ILi128EEENSA_ILi32EEEEEEaNS5_IJlSC_lEEEaSJ_NS4_8TiledMMAINS4_8MMA_AtomIJNS4_21SM100_MMA_S8_2x1SM_SSIaaiLi256ELi128ELNS4_4UMMA5MajorE0ELSO_0ELNSN_8SaturateE0EEEEEENS4_6LayoutINS5_IJSC_SC_SC_EEENS5_IJNSA_ILi0EEESU_SU_EEEEENS5_IJNS4_10UnderscoreESX_SX_EEEEENS4_18SM100_TMA_2SM_LOADENS4_14ComposedLayoutINS4_7SwizzleILi1ELi4ELi3EEENS4_18smem_ptr_flag_bitsILi8EEENSS_INS5_IJNSA_ILi8EEESH_EEENS5_IJSH_SC_EEEEEEEvNS4_8identityENS4_28SM100_TMA_2SM_LOAD_MULTICASTES1A_vS1B_EENS_8epilogue10collective18CollectiveEpilogueINS1E_23Sm100TmaWarpSpecializedILi2ELi2ELi64ELb0ELb0EEEJNS5_IJSG_SG_SH_EEENS5_IJNSS_ISG_SC_EENSS_INSA_ILi64EEESC_EEEEEaSJ_aSJ_NS1E_6fusion15FusionCallbacksIS1I_NS1O_17LinearCombinationIaiaiLNS_15FloatRoundStyleE2EEES1J_S1N_JEEENS4_5SM1004TMEM4LOAD26SM100_TMEM_LOAD_32dp32b64xENS4_13SM90_TMA_LOADENS11_INS12_ILi2ELi4ELi3EEES15_NSS_INS5_IJS16_S1L_EEENS5_IJS1L_SC_EEEEEEENS4_39AutoVectorizingCopyWithAssumedAlignmentILi128EEENS4_14SM90_TMA_STOREES23_S25_S25_EEEvvEEEEvNT_6ParamsE --------------------------
	.section	.nv.shared._ZN7cutlass13device_kernelINS_4gemm6kernel13GemmUniversalIN4cute5tupleIJiiiiEEENS1_10collective13CollectiveMmaINS1_35MainloopSm100TmaUmmaWarpSpecializedILi32ELi2ELi4ENS5_IJNS4_1CILi4EEENSA_ILi1EEESC_EEEEENS5_IJNSA_ILi256EEENSA_ILi128EEENSA_ILi32EEEEEEaNS5_IJlSC_lEEEaSJ_NS4_8TiledMMAINS4_8MMA_AtomIJNS4_21SM100_MMA_S8_2x1SM_SSIaaiLi256ELi128ELNS4_4UMMA5MajorE0ELSO_0ELNSN_8SaturateE0EEEEEENS4_6LayoutINS5_IJSC_SC_SC_EEENS5_IJNSA_ILi0EEESU_SU_EEEEENS5_IJNS4_10UnderscoreESX_SX_EEEEENS4_18SM100_TMA_2SM_LOADENS4_14ComposedLayoutINS4_7SwizzleILi1ELi4ELi3EEENS4_18smem_ptr_flag_bitsILi8EEENSS_INS5_IJNSA_ILi8EEESH_EEENS5_IJSH_SC_EEEEEEEvNS4_8identityENS4_28SM100_TMA_2SM_LOAD_MULTICASTES1A_vS1B_EENS_8epilogue10collective18CollectiveEpilogueINS1E_23Sm100TmaWarpSpecializedILi2ELi2ELi64ELb0ELb0EEEJNS5_IJSG_SG_SH_EEENS5_IJNSS_ISG_SC_EENSS_INSA_ILi64EEESC_EEEEEaSJ_aSJ_NS1E_6fusion15FusionCallbacksIS1I_NS1O_17LinearCombinationIaiaiLNS_15FloatRoundStyleE2EEES1J_S1N_JEEENS4_5SM1004TMEM4LOAD26SM100_TMEM_LOAD_32dp32b64xENS4_13SM90_TMA_LOADENS11_INS12_ILi2ELi4ELi3EEES15_NSS_INS5_IJS16_S1L_EEENS5_IJS1L_SC_EEEEEEENS4_39AutoVectorizingCopyWithAssumedAlignmentILi128EEENS4_14SM90_TMA_STOREES23_S25_S25_EEEvvEEEEvNT_6ParamsE,"aw",@nobits
	.sectionflags	@""
	.align	16
	.zero		1024


//--------------------- .nv.shared.reserved.0     --------------------------
	.section	.nv.shared.reserved.0,"aw",@nobits
	.weak		__nv_reservedSMEM_offset_0_alias
	.size		__nv_reservedSMEM_offset_0_alias, 0, 64
	.other		__nv_reservedSMEM_offset_0_alias,@"STO_CUDA_RESERVED_SHARED STV_DEFAULT"
__nv_reservedSMEM_offset_0_alias:
	.zero		0
.nv.shared.reserved.0:
	.zero		64
	.weak		__nv_reservedSMEM_tcgen05_partition
	.type		__nv_reservedSMEM_tcgen05_partition,@object
	.size		__nv_reservedSMEM_tcgen05_partition,(.L_0 - __nv_reservedSMEM_tcgen05_partition)
__nv_reservedSMEM_tcgen05_partition:
	.zero		32
.L_0:


//--------------------- .nv.global                --------------------------
	.section	.nv.global,"aw",@nobits
.nv.global:
	.type		_ZN40_INTERNAL_8e5e059e_4_k_cu_e2818d27_184254cute1_E,@object
	.size		_ZN40_INTERNAL_8e5e059e_4_k_cu_e2818d27_184254cute1_E,(_ZN40_INTERNAL_8e5e059e_4_k_cu_e2818d27_184254cuda3std3__45__cpo6cbeginE - _ZN40_INTERNAL_8e5e059e_4_k_cu_e2818d27_184254cute1_E)
_ZN40_INTERNAL_8e5e059e_4_k_cu_e2818d27_184254cute1_E:
	.zero		1
	.type		_ZN40_INTERNAL_8e5e059e_4_k_cu_e2818d27_184254cuda3std3__45__cpo6cbeginE,@object
	.size		_ZN40_INTERNAL_8e5e059e_4_k_cu_e2818d27_184254cuda3std3__45__cpo6cbeginE,(_ZN40_INTERNAL_8e5e059e_4_k_cu_e2818d27_184254cuda3std3__48in_placeE - _ZN40_INTERNAL_8e5e059e_4_k_cu_e2818d27_184254cuda3std3__45__cpo6cbeginE)
_ZN40_INTERNAL_8e5e059e_4_k_cu_e2818d27_184254cuda3std3__45__cpo6cbeginE:
	.zero		1
	.type		_ZN40_INTERNAL_8e5e059e_4_k_cu_e2818d27_184254cuda3std3__48in_placeE,@object
	.size		_ZN40_INTERNAL_8e5e059e_4_k_cu_e2818d27_184254cuda3std3__48in_placeE,(_ZN40_INTERNAL_8e5e059e_4_k_cu_e2818d27_184254cuda3std6ranges3__45__cpo9iter_moveE - _ZN40_INTERNAL_8e5e059e_4_k_cu_e2818d27_184254cuda3std3__48in_placeE)
_ZN40_INTERNAL_8e5e059e_4_k_cu_e2818d27_184254cuda3std3__48in_placeE:
	.zero		1
	.type		_ZN40_INTERNAL_8e5e059e_4_k_cu_e2818d27_184254cuda3std6ranges3__45__cpo9iter_moveE,@object
	.size		_ZN40_INTERNAL_8e5e059e_4_k_cu_e2818d27_184254cuda3std6ranges3__45__cpo9iter_moveE,(_ZN40_INTERNAL_8e5e059e_4_k_cu_e2818d27_184254cuda3std3__45__cpo5beginE - _ZN40_INTERNAL_8e5e059e_4_k_cu_e2818d27_184254cuda3std6ranges3__45__cpo9iter_moveE)
_ZN40_INTERNAL_8e5e059e_4_k_cu_e2818d27_184254cuda3std6ranges3__45__cpo9iter_moveE:
	.zero		1
	.type		_ZN40_INTERNAL_8e5e059e_4_k_cu_e2818d27_184254cuda3std3__45__cpo5beginE,@object
	.size		_ZN40_INTERNAL_8e5e059e_4_k_cu_e2818d27_184254cuda3std3__45__cpo5beginE,(_ZN40_INTERNAL_8e5e059e_4_k_cu_e2818d27_184254cuda3std3__442_GLOBAL__N__8e5e059e_4_k_cu_e2818d27_184256ignoreE - _ZN40_INTERNAL_8e5e059e_4_k_cu_e2818d27_184254cuda3std3__45__cpo5beginE)
_ZN40_INTERNAL_8e5e059e_4_k_cu_e2818d27_184254cuda3std3__45__cpo5beginE:
	.zero		1
	.type		_ZN40_INTERNAL_8e5e059e_4_k_cu_e2818d27_184254cuda3std3__442_GLOBAL__N__8e5e059e_4_k_cu_e2818d27_184256ignoreE,@object
	.size		_ZN40_INTERNAL_8e5e059e_4_k_cu_e2818d27_184254cuda3std3__442_GLOBAL__N__8e5e059e_4_k_cu_e2818d27_184256ignoreE,(_ZN40_INTERNAL_8e5e059e_4_k_cu_e2818d27_184254cute7productE - _ZN40_INTERNAL_8e5e059e_4_k_cu_e2818d27_184254cuda3std3__442_GLOBAL__N__8e5e059e_4_k_cu_e2818d27_184256ignoreE)
_ZN40_INTERNAL_8e5e059e_4_k_cu_e2818d27_184254cuda3std3__442_GLOBAL__N__8e5e059e_4_k_cu_e2818d27_184256ignoreE:
	.zero		1
	.type		_ZN40_INTERNAL_8e5e059e_4_k_cu_e2818d27_184254cute7productE,@object
	.size		_ZN40_INTERNAL_8e5e059e_4_k_cu_e2818d27_184254cute7productE,(_ZN40_INTERNAL_8e5e059e_4_k_cu_e2818d27_184254cuda3std3__45__cpo3endE - _ZN40_INTERNAL_8e5e059e_4_k_cu_e2818d27_184254cute7productE)
_ZN40_INTERNAL_8e5e059e_4_k_cu_e2818d27_184254cute7productE:
	.zero		1
	.type		_ZN40_INTERNAL_8e5e059e_4_k_cu_e2818d27_184254cuda3std3__45__cpo3endE,@object
	.size		_ZN40_INTERNAL_8e5e059e_4_k_cu_e2818d27_184254cuda3std3__45__cpo3endE,(_ZN40_INTERNAL_8e5e059e_4_k_cu_e2818d27_184254cuda3std3__419piecewise_constructE - _ZN40_INTERNAL_8e5e059e_4_k_cu_e2818d27_184254cuda3std3__45__cpo3endE)
_ZN40_INTERNAL_8e5e059e_4_k_cu_e2818d27_184254cuda3std3__45__cpo3endE:
	.zero		1
	.type		_ZN40_INTERNAL_8e5e059e_4_k_cu_e2818d27_184254cuda3std3__419piecewise_constructE,@object
	.size		_ZN40_INTERNAL_8e5e059e_4_k_cu_e2818d27_184254cuda3std3__419piecewise_constructE,(_ZN40_INTERNAL_8e5e059e_4_k_cu_e2818d27_184254cuda3std3__45__cpo4cendE - _ZN40_INTERNAL_8e5e059e_4_k_cu_e2818d27_184254cuda3std3__419piecewise_constructE)
_ZN40_INTERNAL_8e5e059e_4_k_cu_e2818d27_184254cuda3std3__419piecewise_constructE:
	.zero		1
	.type		_ZN40_INTERNAL_8e5e059e_4_k_cu_e2818d27_184254cuda3std3__45__cpo4cendE,@object
	.size		_ZN40_INTERNAL_8e5e059e_4_k_cu_e2818d27_184254cuda3std3__45__cpo4cendE,(_ZN40_INTERNAL_8e5e059e_4_k_cu_e2818d27_184254cuda3std6ranges3__45__cpo4swapE - _ZN40_INTERNAL_8e5e059e_4_k_cu_e2818d27_184254cuda3std3__45__cpo4cendE)
_ZN40_INTERNAL_8e5e059e_4_k_cu_e2818d27_184254cuda3std3__45__cpo4cendE:
	.zero		1
	.type		_ZN40_INTERNAL_8e5e059e_4_k_cu_e2818d27_184254cuda3std6ranges3__45__cpo4swapE,@object
	.size		_ZN40_INTERNAL_8e5e059e_4_k_cu_e2818d27_184254cuda3std6ranges3__45__cpo4swapE,(.L_10 - _ZN40_INTERNAL_8e5e059e_4_k_cu_e2818d27_184254cuda3std6ranges3__45__cpo4swapE)
_ZN40_INTERNAL_8e5e059e_4_k_cu_e2818d27_184254cuda3std6ranges3__45__cpo4swapE:
	.zero		1
.L_10:


//--------------------- .nv.constant0._ZN7cutlass13device_kernelINS_4gemm6kernel13GemmUniversalIN4cute5tupleIJiiiiEEENS1_10collective13CollectiveMmaINS1_35MainloopSm100TmaUmmaWarpSpecializedILi32ELi2ELi4ENS5_IJNS4_1CILi4EEENSA_ILi1EEESC_EEEEENS5_IJNSA_ILi256EEENSA_ILi128EEENSA_ILi32EEEEEEaNS5_IJlSC_lEEEaSJ_NS4_8TiledMMAINS4_8MMA_AtomIJNS4_21SM100_MMA_S8_2x1SM_SSIaaiLi256ELi128ELNS4_4UMMA5MajorE0ELSO_0ELNSN_8SaturateE0EEEEEENS4_6LayoutINS5_IJSC_SC_SC_EEENS5_IJNSA_ILi0EEESU_SU_EEEEENS5_IJNS4_10UnderscoreESX_SX_EEEEENS4_18SM100_TMA_2SM_LOADENS4_14ComposedLayoutINS4_7SwizzleILi1ELi4ELi3EEENS4_18smem_ptr_flag_bitsILi8EEENSS_INS5_IJNSA_ILi8EEESH_EEENS5_IJSH_SC_EEEEEEEvNS4_8identityENS4_28SM100_TMA_2SM_LOAD_MULTICASTES1A_vS1B_EENS_8epilogue10collective18CollectiveEpilogueINS1E_23Sm100TmaWarpSpecializedILi2ELi2ELi64ELb0ELb0EEEJNS5_IJSG_SG_SH_EEENS5_IJNSS_ISG_SC_EENSS_INSA_ILi64EEESC_EEEEEaSJ_aSJ_NS1E_6fusion15FusionCallbacksIS1I_NS1O_17LinearCombinationIaiaiLNS_15FloatRoundStyleE2EEES1J_S1N_JEEENS4_5SM1004TMEM4LOAD26SM100_TMEM_LOAD_32dp32b64xENS4_13SM90_TMA_LOADENS11_INS12_ILi2ELi4ELi3EEES15_NSS_INS5_IJS16_S1L_EEENS5_IJS1L_SC_EEEEEEENS4_39AutoVectorizingCopyWithAssumedAlignmentILi128EEENS4_14SM90_TMA_STOREES23_S25_S25_EEEvvEEEEvNT_6ParamsE --------------------------
	.section	.nv.constant0._ZN7cutlass13device_kernelINS_4gemm6kernel13GemmUniversalIN4cute5tupleIJiiiiEEENS1_10collective13CollectiveMmaINS1_35MainloopSm100TmaUmmaWarpSpecializedILi32ELi2ELi4ENS5_IJNS4_1CILi4EEENSA_ILi1EEESC_EEEEENS5_IJNSA_ILi256EEENSA_ILi128EEENSA_ILi32EEEEEEaNS5_IJlSC_lEEEaSJ_NS4_8TiledMMAINS4_8MMA_AtomIJNS4_21SM100_MMA_S8_2x1SM_SSIaaiLi256ELi128ELNS4_4UMMA5MajorE0ELSO_0ELNSN_8SaturateE0EEEEEENS4_6LayoutINS5_IJSC_SC_SC_EEENS5_IJNSA_ILi0EEESU_SU_EEEEENS5_IJNS4_10UnderscoreESX_SX_EEEEENS4_18SM100_TMA_2SM_LOADENS4_14ComposedLayoutINS4_7SwizzleILi1ELi4ELi3EEENS4_18smem_ptr_flag_bitsILi8EEENSS_INS5_IJNSA_ILi8EEESH_EEENS5_IJSH_SC_EEEEEEEvNS4_8identityENS4_28SM100_TMA_2SM_LOAD_MULTICASTES1A_vS1B_EENS_8epilogue10collective18CollectiveEpilogueINS1E_23Sm100TmaWarpSpecializedILi2ELi2ELi64ELb0ELb0EEEJNS5_IJSG_SG_SH_EEENS5_IJNSS_ISG_SC_EENSS_INSA_ILi64EEESC_EEEEEaSJ_aSJ_NS1E_6fusion15FusionCallbacksIS1I_NS1O_17LinearCombinationIaiaiLNS_15FloatRoundStyleE2EEES1J_S1N_JEEENS4_5SM1004TMEM4LOAD26SM100_TMEM_LOAD_32dp32b64xENS4_13SM90_TMA_LOADENS11_INS12_ILi2ELi4ELi3EEES15_NSS_INS5_IJS16_S1L_EEENS5_IJS1L_SC_EEEEEEENS4_39AutoVectorizingCopyWithAssumedAlignmentILi128EEENS4_14SM90_TMA_STOREES23_S25_S25_EEEvvEEEEvNT_6ParamsE,"a",@progbits
	.sectionflags	@""
	.align	4
.nv.constant0._ZN7cutlass13device_kernelINS_4gemm6kernel13GemmUniversalIN4cute5tupleIJiiiiEEENS1_10collective13CollectiveMmaINS1_35MainloopSm100TmaUmmaWarpSpecializedILi32ELi2ELi4ENS5_IJNS4_1CILi4EEENSA_ILi1EEESC_EEEEENS5_IJNSA_ILi256EEENSA_ILi128EEENSA_ILi32EEEEEEaNS5_IJlSC_lEEEaSJ_NS4_8TiledMMAINS4_8MMA_AtomIJNS4_21SM100_MMA_S8_2x1SM_SSIaaiLi256ELi128ELNS4_4UMMA5MajorE0ELSO_0ELNSN_8SaturateE0EEEEEENS4_6LayoutINS5_IJSC_SC_SC_EEENS5_IJNSA_ILi0EEESU_SU_EEEEENS5_IJNS4_10UnderscoreESX_SX_EEEEENS4_18SM100_TMA_2SM_LOADENS4_14ComposedLayoutINS4_7SwizzleILi1ELi4ELi3EEENS4_18smem_ptr_flag_bitsILi8EEENSS_INS5_IJNSA_ILi8EEESH_EEENS5_IJSH_SC_EEEEEEEvNS4_8identityENS4_28SM100_TMA_2SM_LOAD_MULTICASTES1A_vS1B_EENS_8epilogue10collective18CollectiveEpilogueINS1E_23Sm100TmaWarpSpecializedILi2ELi2ELi64ELb0ELb0EEEJNS5_IJSG_SG_SH_EEENS5_IJNSS_ISG_SC_EENSS_INSA_ILi64EEESC_EEEEEaSJ_aSJ_NS1E_6fusion15FusionCallbacksIS1I_NS1O_17LinearCombinationIaiaiLNS_15FloatRoundStyleE2EEES1J_S1N_JEEENS4_5SM1004TMEM4LOAD26SM100_TMEM_LOAD_32dp32b64xENS4_13SM90_TMA_LOADENS11_INS12_ILi2ELi4ELi3EEES15_NSS_INS5_IJS16_S1L_EEENS5_IJS1L_SC_EEEEEEENS4_39AutoVectorizingCopyWithAssumedAlignmentILi128EEENS4_14SM90_TMA_STOREES23_S25_S25_EEEvvEEEEvNT_6ParamsE:
	.zero		2944


//--------------------- SYMBOLS --------------------------

	.type		.nv.reservedSmem.offset0,@object
	.size		.nv.reservedSmem.offset0,0x4
	.type		.nv.reservedSmem.cap,@object
	.size		.nv.reservedSmem.cap,0x4
	.type		__assertfail,@function
